//
// Generated by NVIDIA NVVM Compiler
//
// Compiler Build ID: CL-36424714
// Cuda compilation tools, release 13.0, V13.0.88
// Based on NVVM 20.0.0
//

.version 9.0
.target sm_100
.address_size 64

	// .globl	_Z8matMultPPfS_S_iii
// _ZZ13matMultPTiledPfS_S_iiiE3Mds has been demoted
// _ZZ13matMultPTiledPfS_S_iiiE3Nds has been demoted

.visible .entry _Z8matMultPPfS_S_iii(
	.param .u64 .ptr .align 1 _Z8matMultPPfS_S_iii_param_0,
	.param .u64 .ptr .align 1 _Z8matMultPPfS_S_iii_param_1,
	.param .u64 .ptr .align 1 _Z8matMultPPfS_S_iii_param_2,
	.param .u32 _Z8matMultPPfS_S_iii_param_3,
	.param .u32 _Z8matMultPPfS_S_iii_param_4,
	.param .u32 _Z8matMultPPfS_S_iii_param_5
)
{
	.reg .pred 	%p<13>;
	.reg .b32 	%r<41>;
	.reg .b32 	%f<68>;
	.reg .b64 	%rd<53>;

	ld.param.u64 	%rd7, [_Z8matMultPPfS_S_iii_param_0];
	ld.param.u64 	%rd8, [_Z8matMultPPfS_S_iii_param_1];
	ld.param.u64 	%rd6, [_Z8matMultPPfS_S_iii_param_2];
	ld.param.u32 	%r18, [_Z8matMultPPfS_S_iii_param_3];
	ld.param.u32 	%r20, [_Z8matMultPPfS_S_iii_param_4];
	ld.param.u32 	%r19, [_Z8matMultPPfS_S_iii_param_5];
	cvta.to.global.u64 	%rd1, %rd8;
	cvta.to.global.u64 	%rd2, %rd7;
	mov.u32 	%r21, %tid.y;
	mov.u32 	%r22, %ntid.y;
	mov.u32 	%r23, %ctaid.y;
	mad.lo.s32 	%r1, %r22, %r23, %r21;
	mov.u32 	%r24, %tid.x;
	mov.u32 	%r25, %ntid.x;
	mov.u32 	%r26, %ctaid.x;
	mad.lo.s32 	%r2, %r25, %r26, %r24;
	setp.ge.s32 	%p1, %r1, %r20;
	setp.ge.s32 	%p2, %r2, %r19;
	or.pred  	%p3, %p1, %p2;
	@%p3 bra 	$L__BB0_14;
	setp.lt.s32 	%p4, %r18, 1;
	mov.f32 	%f67, 0f00000000;
	@%p4 bra 	$L__BB0_13;
	mul.lo.s32 	%r3, %r18, %r1;
	and.b32  	%r4, %r18, 7;
	setp.lt.u32 	%p5, %r18, 8;
	mov.f32 	%f67, 0f00000000;
	mov.b32 	%r39, 0;
	@%p5 bra 	$L__BB0_5;
	and.b32  	%r39, %r18, 2147483640;
	neg.s32 	%r37, %r39;
	shl.b32 	%r7, %r19, 3;
	mul.wide.u32 	%rd9, %r3, 4;
	add.s64 	%rd10, %rd9, %rd2;
	add.s64 	%rd52, %rd10, 16;
	mov.f32 	%f67, 0f00000000;
	mul.wide.s32 	%rd13, %r19, 4;
	mov.u32 	%r36, %r2;
$L__BB0_4:
	.pragma "nounroll";
	ld.global.f32 	%f17, [%rd52+-16];
	mul.wide.s32 	%rd11, %r36, 4;
	add.s64 	%rd12, %rd1, %rd11;
	ld.global.f32 	%f18, [%rd12];
	fma.rn.f32 	%f19, %f17, %f18, %f67;
	ld.global.f32 	%f20, [%rd52+-12];
	add.s64 	%rd14, %rd12, %rd13;
	ld.global.f32 	%f21, [%rd14];
	fma.rn.f32 	%f22, %f20, %f21, %f19;
	ld.global.f32 	%f23, [%rd52+-8];
	add.s64 	%rd15, %rd14, %rd13;
	ld.global.f32 	%f24, [%rd15];
	fma.rn.f32 	%f25, %f23, %f24, %f22;
	ld.global.f32 	%f26, [%rd52+-4];
	add.s64 	%rd16, %rd15, %rd13;
	ld.global.f32 	%f27, [%rd16];
	fma.rn.f32 	%f28, %f26, %f27, %f25;
	ld.global.f32 	%f29, [%rd52];
	add.s64 	%rd17, %rd16, %rd13;
	ld.global.f32 	%f30, [%rd17];
	fma.rn.f32 	%f31, %f29, %f30, %f28;
	ld.global.f32 	%f32, [%rd52+4];
	add.s64 	%rd18, %rd17, %rd13;
	ld.global.f32 	%f33, [%rd18];
	fma.rn.f32 	%f34, %f32, %f33, %f31;
	ld.global.f32 	%f35, [%rd52+8];
	add.s64 	%rd19, %rd18, %rd13;
	ld.global.f32 	%f36, [%rd19];
	fma.rn.f32 	%f37, %f35, %f36, %f34;
	ld.global.f32 	%f38, [%rd52+12];
	add.s64 	%rd20, %rd19, %rd13;
	ld.global.f32 	%f39, [%rd20];
	fma.rn.f32 	%f67, %f38, %f39, %f37;
	add.s32 	%r37, %r37, 8;
	add.s32 	%r36, %r36, %r7;
	add.s64 	%rd52, %rd52, 32;
	setp.ne.s32 	%p6, %r37, 0;
	@%p6 bra 	$L__BB0_4;
$L__BB0_5:
	setp.eq.s32 	%p7, %r4, 0;
	@%p7 bra 	$L__BB0_13;
	and.b32  	%r13, %r18, 3;
	setp.lt.u32 	%p8, %r4, 4;
	@%p8 bra 	$L__BB0_8;
	add.s32 	%r28, %r39, %r3;
	mul.wide.u32 	%rd21, %r28, 4;
	add.s64 	%rd22, %rd2, %rd21;
	ld.global.f32 	%f41, [%rd22];
	mad.lo.s32 	%r29, %r39, %r19, %r2;
	mul.wide.s32 	%rd23, %r29, 4;
	add.s64 	%rd24, %rd1, %rd23;
	ld.global.f32 	%f42, [%rd24];
	fma.rn.f32 	%f43, %f41, %f42, %f67;
	cvt.u64.u32 	%rd25, %r3;
	cvt.u64.u32 	%rd26, %r39;
	add.s64 	%rd27, %rd26, %rd25;
	shl.b64 	%rd28, %rd27, 2;
	add.s64 	%rd29, %rd2, %rd28;
	ld.global.f32 	%f44, [%rd29+4];
	mul.wide.s32 	%rd30, %r19, 4;
	add.s64 	%rd31, %rd24, %rd30;
	ld.global.f32 	%f45, [%rd31];
	fma.rn.f32 	%f46, %f44, %f45, %f43;
	ld.global.f32 	%f47, [%rd29+8];
	add.s64 	%rd32, %rd31, %rd30;
	ld.global.f32 	%f48, [%rd32];
	fma.rn.f32 	%f49, %f47, %f48, %f46;
	ld.global.f32 	%f50, [%rd29+12];
	add.s64 	%rd33, %rd32, %rd30;
	ld.global.f32 	%f51, [%rd33];
	fma.rn.f32 	%f67, %f50, %f51, %f49;
	add.s32 	%r39, %r39, 4;
$L__BB0_8:
	setp.eq.s32 	%p9, %r13, 0;
	@%p9 bra 	$L__BB0_13;
	setp.eq.s32 	%p10, %r13, 1;
	@%p10 bra 	$L__BB0_11;
	add.s32 	%r30, %r39, %r3;
	mul.wide.u32 	%rd34, %r30, 4;
	add.s64 	%rd35, %rd2, %rd34;
	ld.global.f32 	%f53, [%rd35];
	mad.lo.s32 	%r31, %r39, %r19, %r2;
	mul.wide.s32 	%rd36, %r31, 4;
	add.s64 	%rd37, %rd1, %rd36;
	ld.global.f32 	%f54, [%rd37];
	fma.rn.f32 	%f55, %f53, %f54, %f67;
	cvt.u64.u32 	%rd38, %r3;
	cvt.u64.u32 	%rd39, %r39;
	add.s64 	%rd40, %rd39, %rd38;
	shl.b64 	%rd41, %rd40, 2;
	add.s64 	%rd42, %rd2, %rd41;
	ld.global.f32 	%f56, [%rd42+4];
	mul.wide.s32 	%rd43, %r19, 4;
	add.s64 	%rd44, %rd37, %rd43;
	ld.global.f32 	%f57, [%rd44];
	fma.rn.f32 	%f67, %f56, %f57, %f55;
	add.s32 	%r39, %r39, 2;
$L__BB0_11:
	and.b32  	%r32, %r18, 1;
	setp.eq.b32 	%p11, %r32, 1;
	not.pred 	%p12, %p11;
	@%p12 bra 	$L__BB0_13;
	add.s32 	%r33, %r39, %r3;
	mul.wide.u32 	%rd45, %r33, 4;
	add.s64 	%rd46, %rd2, %rd45;
	ld.global.f32 	%f58, [%rd46];
	mad.lo.s32 	%r34, %r39, %r19, %r2;
	mul.wide.s32 	%rd47, %r34, 4;
	add.s64 	%rd48, %rd1, %rd47;
	ld.global.f32 	%f59, [%rd48];
	fma.rn.f32 	%f67, %f58, %f59, %f67;
$L__BB0_13:
	mad.lo.s32 	%r35, %r19, %r1, %r2;
	cvta.to.global.u64 	%rd49, %rd6;
	mul.wide.s32 	%rd50, %r35, 4;
	add.s64 	%rd51, %rd49, %rd50;
	st.global.f32 	[%rd51], %f67;
$L__BB0_14:
	ret;

}
	// .globl	_Z13matMultPTiledPfS_S_iii
.visible .entry _Z13matMultPTiledPfS_S_iii(
	.param .u64 .ptr .align 1 _Z13matMultPTiledPfS_S_iii_param_0,
	.param .u64 .ptr .align 1 _Z13matMultPTiledPfS_S_iii_param_1,
	.param .u64 .ptr .align 1 _Z13matMultPTiledPfS_S_iii_param_2,
	.param .u32 _Z13matMultPTiledPfS_S_iii_param_3,
	.param .u32 _Z13matMultPTiledPfS_S_iii_param_4,
	.param .u32 _Z13matMultPTiledPfS_S_iii_param_5
)
{
	.reg .pred 	%p<12>;
	.reg .b32 	%r<148>;
	.reg .b32 	%f<73>;
	.reg .b64 	%rd<13>;
	// demoted variable
	.shared .align 4 .b8 _ZZ13matMultPTiledPfS_S_iiiE3Mds[4096];
	// demoted variable
	.shared .align 4 .b8 _ZZ13matMultPTiledPfS_S_iiiE3Nds[4096];
	ld.param.u64 	%rd4, [_Z13matMultPTiledPfS_S_iii_param_0];
	ld.param.u64 	%rd5, [_Z13matMultPTiledPfS_S_iii_param_1];
	ld.param.u64 	%rd6, [_Z13matMultPTiledPfS_S_iii_param_2];
	ld.param.u32 	%r28, [_Z13matMultPTiledPfS_S_iii_param_3];
	ld.param.u32 	%r29, [_Z13matMultPTiledPfS_S_iii_param_4];
	ld.param.u32 	%r30, [_Z13matMultPTiledPfS_S_iii_param_5];
	mov.u32 	%r31, %ctaid.x;
	mov.u32 	%r32, %ctaid.y;
	mov.u32 	%r141, %tid.x;
	mov.u32 	%r143, %tid.y;
	shl.b32 	%r33, %r32, 5;
	add.s32 	%r3, %r33, %r143;
	shl.b32 	%r4, %r31, 5;
	add.s32 	%r5, %r4, %r141;
	setp.lt.s32 	%p1, %r28, 1;
	mov.f32 	%f72, 0f00000000;
	@%p1 bra 	$L__BB1_7;
	add.s32 	%r34, %r28, 31;
	shr.u32 	%r35, %r34, 5;
	shl.b32 	%r36, %r143, 7;
	mov.u32 	%r37, _ZZ13matMultPTiledPfS_S_iiiE3Mds;
	add.s32 	%r6, %r37, %r36;
	shl.b32 	%r38, %r141, 2;
	add.s32 	%r7, %r6, %r38;
	mov.u32 	%r39, _ZZ13matMultPTiledPfS_S_iiiE3Nds;
	add.s32 	%r9, %r39, %r38;
	add.s32 	%r8, %r9, %r36;
	neg.s32 	%r145, %r35;
	mad.lo.s32 	%r40, %r143, %r30, %r141;
	add.s32 	%r144, %r40, %r4;
	shl.b32 	%r12, %r30, 5;
	mad.lo.s32 	%r142, %r28, %r3, %r141;
	cvta.to.global.u64 	%rd1, %rd4;
	cvta.to.global.u64 	%rd2, %rd5;
	mov.f32 	%f72, 0f00000000;
$L__BB1_2:
	setp.ge.s32 	%p2, %r3, %r29;
	mul.wide.s32 	%rd7, %r142, 4;
	add.s64 	%rd3, %rd1, %rd7;
	setp.ge.s32 	%p3, %r141, %r28;
	mov.b32 	%r146, 0;
	or.pred  	%p4, %p3, %p2;
	@%p4 bra 	$L__BB1_4;
	ld.global.f32 	%f6, [%rd3];
	cvt.rzi.s32.f32 	%r146, %f6;
$L__BB1_4:
	setp.ge.s32 	%p5, %r5, %r30;
	st.shared.u32 	[%r7], %r146;
	setp.ge.s32 	%p6, %r143, %r28;
	mov.b32 	%r147, 0;
	or.pred  	%p7, %p6, %p5;
	@%p7 bra 	$L__BB1_6;
	mul.wide.s32 	%rd8, %r144, 4;
	add.s64 	%rd9, %rd2, %rd8;
	ld.global.f32 	%f7, [%rd9];
	cvt.rzi.s32.f32 	%r147, %f7;
$L__BB1_6:
	st.shared.u32 	[%r8], %r147;
	bar.sync 	0;
	ld.shared.u32 	%r44, [%r6];
	ld.shared.u32 	%r45, [%r9];
	mul.lo.s32 	%r46, %r45, %r44;
	cvt.rn.f32.s32 	%f8, %r46;
	add.f32 	%f9, %f72, %f8;
	ld.shared.u32 	%r47, [%r6+4];
	ld.shared.u32 	%r48, [%r9+128];
	mul.lo.s32 	%r49, %r48, %r47;
	cvt.rn.f32.s32 	%f10, %r49;
	add.f32 	%f11, %f9, %f10;
	ld.shared.u32 	%r50, [%r6+8];
	ld.shared.u32 	%r51, [%r9+256];
	mul.lo.s32 	%r52, %r51, %r50;
	cvt.rn.f32.s32 	%f12, %r52;
	add.f32 	%f13, %f11, %f12;
	ld.shared.u32 	%r53, [%r6+12];
	ld.shared.u32 	%r54, [%r9+384];
	mul.lo.s32 	%r55, %r54, %r53;
	cvt.rn.f32.s32 	%f14, %r55;
	add.f32 	%f15, %f13, %f14;
	ld.shared.u32 	%r56, [%r6+16];
	ld.shared.u32 	%r57, [%r9+512];
	mul.lo.s32 	%r58, %r57, %r56;
	cvt.rn.f32.s32 	%f16, %r58;
	add.f32 	%f17, %f15, %f16;
	ld.shared.u32 	%r59, [%r6+20];
	ld.shared.u32 	%r60, [%r9+640];
	mul.lo.s32 	%r61, %r60, %r59;
	cvt.rn.f32.s32 	%f18, %r61;
	add.f32 	%f19, %f17, %f18;
	ld.shared.u32 	%r62, [%r6+24];
	ld.shared.u32 	%r63, [%r9+768];
	mul.lo.s32 	%r64, %r63, %r62;
	cvt.rn.f32.s32 	%f20, %r64;
	add.f32 	%f21, %f19, %f20;
	ld.shared.u32 	%r65, [%r6+28];
	ld.shared.u32 	%r66, [%r9+896];
	mul.lo.s32 	%r67, %r66, %r65;
	cvt.rn.f32.s32 	%f22, %r67;
	add.f32 	%f23, %f21, %f22;
	ld.shared.u32 	%r68, [%r6+32];
	ld.shared.u32 	%r69, [%r9+1024];
	mul.lo.s32 	%r70, %r69, %r68;
	cvt.rn.f32.s32 	%f24, %r70;
	add.f32 	%f25, %f23, %f24;
	ld.shared.u32 	%r71, [%r6+36];
	ld.shared.u32 	%r72, [%r9+1152];
	mul.lo.s32 	%r73, %r72, %r71;
	cvt.rn.f32.s32 	%f26, %r73;
	add.f32 	%f27, %f25, %f26;
	ld.shared.u32 	%r74, [%r6+40];
	ld.shared.u32 	%r75, [%r9+1280];
	mul.lo.s32 	%r76, %r75, %r74;
	cvt.rn.f32.s32 	%f28, %r76;
	add.f32 	%f29, %f27, %f28;
	ld.shared.u32 	%r77, [%r6+44];
	ld.shared.u32 	%r78, [%r9+1408];
	mul.lo.s32 	%r79, %r78, %r77;
	cvt.rn.f32.s32 	%f30, %r79;
	add.f32 	%f31, %f29, %f30;
	ld.shared.u32 	%r80, [%r6+48];
	ld.shared.u32 	%r81, [%r9+1536];
	mul.lo.s32 	%r82, %r81, %r80;
	cvt.rn.f32.s32 	%f32, %r82;
	add.f32 	%f33, %f31, %f32;
	ld.shared.u32 	%r83, [%r6+52];
	ld.shared.u32 	%r84, [%r9+1664];
	mul.lo.s32 	%r85, %r84, %r83;
	cvt.rn.f32.s32 	%f34, %r85;
	add.f32 	%f35, %f33, %f34;
	ld.shared.u32 	%r86, [%r6+56];
	ld.shared.u32 	%r87, [%r9+1792];
	mul.lo.s32 	%r88, %r87, %r86;
	cvt.rn.f32.s32 	%f36, %r88;
	add.f32 	%f37, %f35, %f36;
	ld.shared.u32 	%r89, [%r6+60];
	ld.shared.u32 	%r90, [%r9+1920];
	mul.lo.s32 	%r91, %r90, %r89;
	cvt.rn.f32.s32 	%f38, %r91;
	add.f32 	%f39, %f37, %f38;
	ld.shared.u32 	%r92, [%r6+64];
	ld.shared.u32 	%r93, [%r9+2048];
	mul.lo.s32 	%r94, %r93, %r92;
	cvt.rn.f32.s32 	%f40, %r94;
	add.f32 	%f41, %f39, %f40;
	ld.shared.u32 	%r95, [%r6+68];
	ld.shared.u32 	%r96, [%r9+2176];
	mul.lo.s32 	%r97, %r96, %r95;
	cvt.rn.f32.s32 	%f42, %r97;
	add.f32 	%f43, %f41, %f42;
	ld.shared.u32 	%r98, [%r6+72];
	ld.shared.u32 	%r99, [%r9+2304];
	mul.lo.s32 	%r100, %r99, %r98;
	cvt.rn.f32.s32 	%f44, %r100;
	add.f32 	%f45, %f43, %f44;
	ld.shared.u32 	%r101, [%r6+76];
	ld.shared.u32 	%r102, [%r9+2432];
	mul.lo.s32 	%r103, %r102, %r101;
	cvt.rn.f32.s32 	%f46, %r103;
	add.f32 	%f47, %f45, %f46;
	ld.shared.u32 	%r104, [%r6+80];
	ld.shared.u32 	%r105, [%r9+2560];
	mul.lo.s32 	%r106, %r105, %r104;
	cvt.rn.f32.s32 	%f48, %r106;
	add.f32 	%f49, %f47, %f48;
	ld.shared.u32 	%r107, [%r6+84];
	ld.shared.u32 	%r108, [%r9+2688];
	mul.lo.s32 	%r109, %r108, %r107;
	cvt.rn.f32.s32 	%f50, %r109;
	add.f32 	%f51, %f49, %f50;
	ld.shared.u32 	%r110, [%r6+88];
	ld.shared.u32 	%r111, [%r9+2816];
	mul.lo.s32 	%r112, %r111, %r110;
	cvt.rn.f32.s32 	%f52, %r112;
	add.f32 	%f53, %f51, %f52;
	ld.shared.u32 	%r113, [%r6+92];
	ld.shared.u32 	%r114, [%r9+2944];
	mul.lo.s32 	%r115, %r114, %r113;
	cvt.rn.f32.s32 	%f54, %r115;
	add.f32 	%f55, %f53, %f54;
	ld.shared.u32 	%r116, [%r6+96];
	ld.shared.u32 	%r117, [%r9+3072];
	mul.lo.s32 	%r118, %r117, %r116;
	cvt.rn.f32.s32 	%f56, %r118;
	add.f32 	%f57, %f55, %f56;
	ld.shared.u32 	%r119, [%r6+100];
	ld.shared.u32 	%r120, [%r9+3200];
	mul.lo.s32 	%r121, %r120, %r119;
	cvt.rn.f32.s32 	%f58, %r121;
	add.f32 	%f59, %f57, %f58;
	ld.shared.u32 	%r122, [%r6+104];
	ld.shared.u32 	%r123, [%r9+3328];
	mul.lo.s32 	%r124, %r123, %r122;
	cvt.rn.f32.s32 	%f60, %r124;
	add.f32 	%f61, %f59, %f60;
	ld.shared.u32 	%r125, [%r6+108];
	ld.shared.u32 	%r126, [%r9+3456];
	mul.lo.s32 	%r127, %r126, %r125;
	cvt.rn.f32.s32 	%f62, %r127;
	add.f32 	%f63, %f61, %f62;
	ld.shared.u32 	%r128, [%r6+112];
	ld.shared.u32 	%r129, [%r9+3584];
	mul.lo.s32 	%r130, %r129, %r128;
	cvt.rn.f32.s32 	%f64, %r130;
	add.f32 	%f65, %f63, %f64;
	ld.shared.u32 	%r131, [%r6+116];
	ld.shared.u32 	%r132, [%r9+3712];
	mul.lo.s32 	%r133, %r132, %r131;
	cvt.rn.f32.s32 	%f66, %r133;
	add.f32 	%f67, %f65, %f66;
	ld.shared.u32 	%r134, [%r6+120];
	ld.shared.u32 	%r135, [%r9+3840];
	mul.lo.s32 	%r136, %r135, %r134;
	cvt.rn.f32.s32 	%f68, %r136;
	add.f32 	%f69, %f67, %f68;
	ld.shared.u32 	%r137, [%r6+124];
	ld.shared.u32 	%r138, [%r9+3968];
	mul.lo.s32 	%r139, %r138, %r137;
	cvt.rn.f32.s32 	%f70, %r139;
	add.f32 	%f72, %f69, %f70;
	bar.sync 	0;
	add.s32 	%r145, %r145, 1;
	setp.ne.s32 	%p8, %r145, 0;
	add.s32 	%r144, %r144, %r12;
	add.s32 	%r143, %r143, 32;
	add.s32 	%r142, %r142, 32;
	add.s32 	%r141, %r141, 32;
	@%p8 bra 	$L__BB1_2;
$L__BB1_7:
	setp.ge.s32 	%p9, %r3, %r29;
	setp.ge.s32 	%p10, %r5, %r30;
	or.pred  	%p11, %p9, %p10;
	@%p11 bra 	$L__BB1_9;
	mad.lo.s32 	%r140, %r30, %r3, %r5;
	cvta.to.global.u64 	%rd10, %rd6;
	mul.wide.u32 	%rd11, %r140, 4;
	add.s64 	%rd12, %rd10, %rd11;
	st.global.f32 	[%rd12], %f72;
$L__BB1_9:
	ret;

}


// ===== COMPILED SASS (sm_100) =====

	.target	sm_100

	.elftype	@"ET_EXEC"


//--------------------- .note.nv.tkinfo           --------------------------
	.section	.note.nv.tkinfo,"",@"SHT_NOTE"
	.sectionflags	@"SHF_NOTE_NV_TKINFO"
	.tkinfo
        /*0018*/ 	.word	0x00000002
        /*0030*/ 	.string	""
        /*0030*/ 	.string	"ptxas"
        /*0030*/ 	.string	"Cuda compilation tools, release 13.0, V13.0.88"
        /*0030*/ 	.string	"Build cuda_13.0.r13.0/compiler.36424714_0"
        /*0030*/ 	.string	"-arch sm_100 -m 64 "



//--------------------- .note.nv.cuinfo           --------------------------
	.section	.note.nv.cuinfo,"",@"SHT_NOTE"
	.sectionflags	@"SHF_NOTE_NV_CUINFO"
        /*0018*/ 	.short	0x0002
        /*001a*/ 	.short	0x0064
        /*001c*/ 	.short	0x0082
	.zero		2


//--------------------- .nv.info                  --------------------------
	.section	.nv.info,"",@"SHT_CUDA_INFO"
	.align	4


	//----- nvinfo : EIATTR_REGCOUNT
	.align		4
        /*0000*/ 	.byte	0x04, 0x2f
        /*0002*/ 	.short	(.L_1 - .L_0)
	.align		4
.L_0:
        /*0004*/ 	.word	index@(_Z8matMultPPfS_S_iii)
        /*0008*/ 	.word	0x00000020


	//----- nvinfo : EIATTR_FRAME_SIZE
	.align		4
.L_1:
        /*000c*/ 	.byte	0x04, 0x11
        /*000e*/ 	.short	(.L_3 - .L_2)
	.align		4
.L_2:
        /*0010*/ 	.word	index@(_Z8matMultPPfS_S_iii)
        /*0014*/ 	.word	0x00000000


	//----- nvinfo : EIATTR_REGCOUNT
	.align		4
.L_3:
        /*0018*/ 	.byte	0x04, 0x2f
        /*001a*/ 	.short	(.L_5 - .L_4)
	.align		4
.L_4:
        /*001c*/ 	.word	index@(_Z13matMultPTiledPfS_S_iii)
        /*0020*/ 	.word	0x00000020


	//----- nvinfo : EIATTR_FRAME_SIZE
	.align		4
.L_5:
        /*0024*/ 	.byte	0x04, 0x11
        /*0026*/ 	.short	(.L_7 - .L_6)
	.align		4
.L_6:
        /*0028*/ 	.word	index@(_Z13matMultPTiledPfS_S_iii)
        /*002c*/ 	.word	0x00000000


	//----- nvinfo : EIATTR_MIN_STACK_SIZE
	.align		4
.L_7:
        /*0030*/ 	.byte	0x04, 0x12
        /*0032*/ 	.short	(.L_9 - .L_8)
	.align		4
.L_8:
        /*0034*/ 	.word	index@(_Z13matMultPTiledPfS_S_iii)
        /*0038*/ 	.word	0x00000000


	//----- nvinfo : EIATTR_MIN_STACK_SIZE
	.align		4
.L_9:
        /*003c*/ 	.byte	0x04, 0x12
        /*003e*/ 	.short	(.L_11 - .L_10)
	.align		4
.L_10:
        /*0040*/ 	.word	index@(_Z8matMultPPfS_S_iii)
        /*0044*/ 	.word	0x00000000
.L_11:


//--------------------- .nv.compat                --------------------------
	.section	.nv.compat,"",@"SHT_CUDA_COMPAT_INFO"
	.align	4
        /*0000*/ 	.byte	0x02, 0x09, 0x00, 0x00, 0x02, 0x02, 0x01, 0x00, 0x02, 0x05, 0x05, 0x00, 0x03, 0x07, 0x01, 0x01
        /*0010*/ 	.byte	0x02, 0x03, 0x00, 0x00, 0x02, 0x06, 0x01, 0x00, 0x04, 0x0b, 0x08, 0x00, 0x09, 0x00, 0x00, 0x00
        /*0020*/ 	.byte	0x00, 0x00, 0x00, 0x00


//--------------------- .nv.info._Z13matMultPTiledPfS_S_iii --------------------------
	.section	.nv.info._Z13matMultPTiledPfS_S_iii,"",@"SHT_CUDA_INFO"
	.sectionflags	@""
	.align	4


	//----- nvinfo : EIATTR_CUDA_API_VERSION
	.align		4
        /*0000*/ 	.byte	0x04, 0x37
        /*0002*/ 	.short	(.L_13 - .L_12)
.L_12:
        /*0004*/ 	.word	0x00000082


	//----- nvinfo : EIATTR_KPARAM_INFO
	.align		4
.L_13:
        /*0008*/ 	.byte	0x04, 0x17
        /*000a*/ 	.short	(.L_15 - .L_14)
.L_14:
        /*000c*/ 	.word	0x00000000
        /*0010*/ 	.short	0x0005
        /*0012*/ 	.short	0x0020
        /*0014*/ 	.byte	0x00, 0xf0, 0x11, 0x00


	//----- nvinfo : EIATTR_KPARAM_INFO
	.align		4
.L_15:
        /*0018*/ 	.byte	0x04, 0x17
        /*001a*/ 	.short	(.L_17 - .L_16)
.L_16:
        /*001c*/ 	.word	0x00000000
        /*0020*/ 	.short	0x0004
        /*0022*/ 	.short	0x001c
        /*0024*/ 	.byte	0x00, 0xf0, 0x11, 0x00


	//----- nvinfo : EIATTR_KPARAM_INFO
	.align		4
.L_17:
        /*0028*/ 	.byte	0x04, 0x17
        /*002a*/ 	.short	(.L_19 - .L_18)
.L_18:
        /*002c*/ 	.word	0x00000000
        /*0030*/ 	.short	0x0003
        /*0032*/ 	.short	0x0018
        /*0034*/ 	.byte	0x00, 0xf0, 0x11, 0x00


	//----- nvinfo : EIATTR_KPARAM_INFO
	.align		4
.L_19:
        /*0038*/ 	.byte	0x04, 0x17
        /*003a*/ 	.short	(.L_21 - .L_20)
.L_20:
        /*003c*/ 	.word	0x00000000
        /*0040*/ 	.short	0x0002
        /*0042*/ 	.short	0x0010
        /*0044*/ 	.byte	0x00, 0xf5, 0x21, 0x00


	//----- nvinfo : EIATTR_KPARAM_INFO
	.align		4
.L_21:
        /*0048*/ 	.byte	0x04, 0x17
        /*004a*/ 	.short	(.L_23 - .L_22)
.L_22:
        /*004c*/ 	.word	0x00000000
        /*0050*/ 	.short	0x0001
        /*0052*/ 	.short	0x0008
        /*0054*/ 	.byte	0x00, 0xf5, 0x21, 0x00


	//----- nvinfo : EIATTR_KPARAM_INFO
	.align		4
.L_23:
        /*0058*/ 	.byte	0x04, 0x17
        /*005a*/ 	.short	(.L_25 - .L_24)
.L_24:
        /*005c*/ 	.word	0x00000000
        /*0060*/ 	.short	0x0000
        /*0062*/ 	.short	0x0000
        /*0064*/ 	.byte	0x00, 0xf5, 0x21, 0x00


	//----- nvinfo : EIATTR_SPARSE_MMA_MASK
	.align		4
.L_25:
        /*0068*/ 	.byte	0x03, 0x50
        /*006a*/ 	.short	0x0000


	//----- nvinfo : EIATTR_MAXREG_COUNT
	.align		4
        /*006c*/ 	.byte	0x03, 0x1b
        /*006e*/ 	.short	0x00ff


	//----- nvinfo : EIATTR_NUM_BARRIERS
	.align		4
        /*0070*/ 	.byte	0x02, 0x4c
        /*0072*/ 	.byte	0x01
	.zero		1


	//----- nvinfo : EIATTR_MERCURY_ISA_VERSION
	.align		4
        /*0074*/ 	.byte	0x03, 0x5f
        /*0076*/ 	.short	0x0101


	//----- nvinfo : EIATTR_VRC_CTA_INIT_COUNT
	.align		4
        /*0078*/ 	.byte	0x02, 0x4a
	.zero		1
	.zero		1


	//----- nvinfo : EIATTR_EXIT_INSTR_OFFSETS
	.align		4
        /*007c*/ 	.byte	0x04, 0x1c
        /*007e*/ 	.short	(.L_27 - .L_26)


	//   ....[0]....
.L_26:
        /*0080*/ 	.word	0x00000c50


	//   ....[1]....
        /*0084*/ 	.word	0x00000ca0


	//----- nvinfo : EIATTR_CBANK_PARAM_SIZE
	.align		4
.L_27:
        /*0088*/ 	.byte	0x03, 0x19
        /*008a*/ 	.short	0x0024


	//----- nvinfo : EIATTR_PARAM_CBANK
	.align		4
        /*008c*/ 	.byte	0x04, 0x0a
        /*008e*/ 	.short	(.L_29 - .L_28)
	.align		4
.L_28:
        /*0090*/ 	.word	index@(.nv.constant0._Z13matMultPTiledPfS_S_iii)
        /*0094*/ 	.short	0x0380
        /*0096*/ 	.short	0x0024


	//----- nvinfo : EIATTR_SW_WAR
	.align		4
.L_29:
        /*0098*/ 	.byte	0x04, 0x36
        /*009a*/ 	.short	(.L_31 - .L_30)
.L_30:
        /*009c*/ 	.word	0x00000008
.L_31:


//--------------------- .nv.info._Z8matMultPPfS_S_iii --------------------------
	.section	.nv.info._Z8matMultPPfS_S_iii,"",@"SHT_CUDA_INFO"
	.sectionflags	@""
	.align	4


	//----- nvinfo : EIATTR_CUDA_API_VERSION
	.align		4
        /*0000*/ 	.byte	0x04, 0x37
        /*0002*/ 	.short	(.L_33 - .L_32)
.L_32:
        /*0004*/ 	.word	0x00000082


	//----- nvinfo : EIATTR_KPARAM_INFO
	.align		4
.L_33:
        /*0008*/ 	.byte	0x04, 0x17
        /*000a*/ 	.short	(.L_35 - .L_34)
.L_34:
        /*000c*/ 	.word	0x00000000
        /*0010*/ 	.short	0x0005
        /*0012*/ 	.short	0x0020
        /*0014*/ 	.byte	0x00, 0xf0, 0x11, 0x00


	//----- nvinfo : EIATTR_KPARAM_INFO
	.align		4
.L_35:
        /*0018*/ 	.byte	0x04, 0x17
        /*001a*/ 	.short	(.L_37 - .L_36)
.L_36:
        /*001c*/ 	.word	0x00000000
        /*0020*/ 	.short	0x0004
        /*0022*/ 	.short	0x001c
        /*0024*/ 	.byte	0x00, 0xf0, 0x11, 0x00


	//----- nvinfo : EIATTR_KPARAM_INFO
	.align		4
.L_37:
        /*0028*/ 	.byte	0x04, 0x17
        /*002a*/ 	.short	(.L_39 - .L_38)
.L_38:
        /*002c*/ 	.word	0x00000000
        /*0030*/ 	.short	0x0003
        /*0032*/ 	.short	0x0018
        /*0034*/ 	.byte	0x00, 0xf0, 0x11, 0x00


	//----- nvinfo : EIATTR_KPARAM_INFO
	.align		4
.L_39:
        /*0038*/ 	.byte	0x04, 0x17
        /*003a*/ 	.short	(.L_41 - .L_40)
.L_40:
        /*003c*/ 	.word	0x00000000
        /*0040*/ 	.short	0x0002
        /*0042*/ 	.short	0x0010
        /*0044*/ 	.byte	0x00, 0xf5, 0x21, 0x00


	//----- nvinfo : EIATTR_KPARAM_INFO
	.align		4
.L_41:
        /*0048*/ 	.byte	0x04, 0x17
        /*004a*/ 	.short	(.L_43 - .L_42)
.L_42:
        /*004c*/ 	.word	0x00000000
        /*0050*/ 	.short	0x0001
        /*0052*/ 	.short	0x0008
        /*0054*/ 	.byte	0x00, 0xf5, 0x21, 0x00


	//----- nvinfo : EIATTR_KPARAM_INFO
	.align		4
.L_43:
        /*0058*/ 	.byte	0x04, 0x17
        /*005a*/ 	.short	(.L_45 - .L_44)
.L_44:
        /*005c*/ 	.word	0x00000000
        /*0060*/ 	.short	0x0000
        /*0062*/ 	.short	0x0000
        /*0064*/ 	.byte	0x00, 0xf5, 0x21, 0x00


	//----- nvinfo : EIATTR_SPARSE_MMA_MASK
	.align		4
.L_45:
        /*0068*/ 	.byte	0x03, 0x50
        /*006a*/ 	.short	0x0000


	//----- nvinfo : EIATTR_MAXREG_COUNT
	.align		4
        /*006c*/ 	.byte	0x03, 0x1b
        /*006e*/ 	.short	0x00ff


	//----- nvinfo : EIATTR_MERCURY_ISA_VERSION
	.align		4
        /*0070*/ 	.byte	0x03, 0x5f
        /*0072*/ 	.short	0x0101


	//----- nvinfo : EIATTR_VRC_CTA_INIT_COUNT
	.align		4
        /*0074*/ 	.byte	0x02, 0x4a
	.zero		1
	.zero		1


	//----- nvinfo : EIATTR_EXIT_INSTR_OFFSETS
	.align		4
        /*0078*/ 	.byte	0x04, 0x1c
        /*007a*/ 	.short	(.L_47 - .L_46)


	//   ....[0]....
.L_46:
        /*007c*/ 	.word	0x000000d0


	//   ....[1]....
        /*0080*/ 	.word	0x000008f0


	//----- nvinfo : EIATTR_CBANK_PARAM_SIZE
	.align		4
.L_47:
        /*0084*/ 	.byte	0x03, 0x19
        /*0086*/ 	.short	0x0024


	//----- nvinfo : EIATTR_PARAM_CBANK
	.align		4
        /*0088*/ 	.byte	0x04, 0x0a
        /*008a*/ 	.short	(.L_49 - .L_48)
	.align		4
.L_48:
        /*008c*/ 	.word	index@(.nv.constant0._Z8matMultPPfS_S_iii)
        /*0090*/ 	.short	0x0380
        /*0092*/ 	.short	0x0024


	//----- nvinfo : EIATTR_SW_WAR
	.align		4
.L_49:
        /*0094*/ 	.byte	0x04, 0x36
        /*0096*/ 	.short	(.L_51 - .L_50)
.L_50:
        /*0098*/ 	.word	0x00000008
.L_51:


//--------------------- .nv.callgraph             --------------------------
	.section	.nv.callgraph,"",@"SHT_CUDA_CALLGRAPH"
	.align	4
	.sectionentsize	8
	.align		4
        /*0000*/ 	.word	0x00000000
	.align		4
        /*0004*/ 	.word	0xffffffff
	.align		4
        /*0008*/ 	.word	0x00000000
	.align		4
        /*000c*/ 	.word	0xfffffffe
	.align		4
        /*0010*/ 	.word	0x00000000
	.align		4
        /*0014*/ 	.word	0xfffffffd
	.align		4
        /*0018*/ 	.word	0x00000000
	.align		4
        /*001c*/ 	.word	0xfffffffc


//--------------------- .text._Z13matMultPTiledPfS_S_iii --------------------------
	.section	.text._Z13matMultPTiledPfS_S_iii,"ax",@progbits
	.align	128
        .global         _Z13matMultPTiledPfS_S_iii
        .type           _Z13matMultPTiledPfS_S_iii,@function
        .size           _Z13matMultPTiledPfS_S_iii,(.L_x_8 - _Z13matMultPTiledPfS_S_iii)
        .other          _Z13matMultPTiledPfS_S_iii,@"STO_CUDA_ENTRY STV_DEFAULT"
_Z13matMultPTiledPfS_S_iii:
.text._Z13matMultPTiledPfS_S_iii:
[----:B------:R-:W-:Y:S01]  /*0000*/  LDC R1, c[0x0][0x37c] ;  /* 0x0000df00ff017b82 */ /* 0x000fe20000000800 */
[----:B------:R-:W0:Y:S01]  /*0010*/  S2R R18, SR_CTAID.Y ;  /* 0x0000000000127919 */ /* 0x000e220000002600 */
[----:B------:R-:W1:Y:S01]  /*0020*/  LDCU UR10, c[0x0][0x398] ;  /* 0x00007300ff0a77ac */ /* 0x000e620008000800 */
[----:B------:R-:W-:Y:S01]  /*0030*/  HFMA2 R22, -RZ, RZ, 0, 0 ;  /* 0x00000000ff167431 */ /* 0x000fe200000001ff */
[----:B------:R-:W0:Y:S01]  /*0040*/  S2R R16, SR_TID.Y ;  /* 0x0000000000107919 */ /* 0x000e220000002200 */
[----:B------:R-:W2:Y:S01]  /*0050*/  LDCU UR14, c[0x0][0x3a0] ;  /* 0x00007400ff0e77ac */ /* 0x000ea20008000800 */
[----:B------:R-:W3:Y:S01]  /*0060*/  S2R R2, SR_CTAID.X ;  /* 0x0000000000027919 */ /* 0x000ee20000002500 */
[----:B------:R-:W4:Y:S01]  /*0070*/  LDCU.64 UR8, c[0x0][0x358] ;  /* 0x00006b00ff0877ac */ /* 0x000f220008000a00 */
[----:B------:R-:W3:Y:S01]  /*0080*/  S2R R17, SR_TID.X ;  /* 0x0000000000117919 */ /* 0x000ee20000002100 */
[----:B-1----:R-:W-:Y:S01]  /*0090*/  UISETP.GE.AND UP0, UPT, UR10, 0x1, UPT ;  /* 0x000000010a00788c */ /* 0x002fe2000bf06270 */
[----:B0-----:R-:W-:-:S02]  /*00a0*/  LEA R18, R18, R16, 0x5 ;  /* 0x0000001012127211 */ /* 0x001fc400078e28ff */
[----:B---3--:R-:W-:-:S06]  /*00b0*/  LEA R19, R2, R17, 0x5 ;  /* 0x0000001102137211 */ /* 0x008fcc00078e28ff */
[----:B--2-4-:R-:W-:Y:S05]  /*00c0*/  BRA.U !UP0, `(.L_x_0) ;  /* 0x0000000908d47547 */ /* 0x014fea000b800000 */
[----:B------:R-:W0:Y:S01]  /*00d0*/  S2UR UR7, SR_CgaCtaId ;  /* 0x00000000000779c3 */ /* 0x000e220000008800 */
[----:B------:R-:W1:Y:S01]  /*00e0*/  LDCU UR11, c[0x0][0x3a0] ;  /* 0x00007400ff0b77ac */ /* 0x000e620008000800 */
[----:B------:R-:W-:Y:S01]  /*00f0*/  MOV R22, RZ ;  /* 0x000000ff00167202 */ /* 0x000fe20000000f00 */
[----:B------:R-:W-:Y:S01]  /*0100*/  IMAD R6, R18, UR10, R17 ;  /* 0x0000000a12067c24 */ /* 0x000fe2000f8e0211 */
[----:B------:R-:W2:Y:S04]  /*0110*/  LDCU UR12, c[0x0][0x39c] ;  /* 0x00007380ff0c77ac */ /* 0x000ea80008000800 */
[----:B------:R-:W3:Y:S01]  /*0120*/  LDC R0, c[0x0][0x3a0] ;  /* 0x0000e800ff007b82 */ /* 0x000ee20000000800 */
[----:B------:R-:W-:Y:S01]  /*0130*/  UMOV UR5, 0x400 ;  /* 0x0000040000057882 */ /* 0x000fe20000000000 */
[----:B------:R-:W-:-:S02]  /*0140*/  UIADD3 UR4, UPT, UPT, UR10, 0x1f, URZ ;  /* 0x0000001f0a047890 */ /* 0x000fc4000fffe0ff */
[----:B------:R-:W-:Y:S02]  /*0150*/  UIADD3 UR6, UPT, UPT, UR5, 0x1000, URZ ;  /* 0x0000100005067890 */ /* 0x000fe4000fffe0ff */
[----:B------:R-:W-:Y:S02]  /*0160*/  USHF.R.U32.HI UR4, URZ, 0x5, UR4 ;  /* 0x00000005ff047899 */ /* 0x000fe40008011604 */
[----:B------:R-:W4:Y:S01]  /*0170*/  LDC.64 R20, c[0x0][0x380] ;  /* 0x0000e000ff147b82 */ /* 0x000f220000000a00 */
[----:B------:R-:W3:Y:S01]  /*0180*/  LDCU UR13, c[0x0][0x398] ;  /* 0x00007300ff0d77ac */ /* 0x000ee20008000800 */
[----:B-1----:R-:W-:Y:S01]  /*0190*/  IMAD R7, R16, UR11, R17 ;  /* 0x0000000b10077c24 */ /* 0x002fe2000f8e0211 */
[----:B------:R-:W-:Y:S01]  /*01a0*/  UIADD3 UR4, UPT, UPT, -UR4, URZ, URZ ;  /* 0x000000ff04047290 */ /* 0x000fe2000fffe1ff */
[----:B--2---:R-:W-:Y:S01]  /*01b0*/  ISETP.GE.AND P1, PT, R18, UR12, PT ;  /* 0x0000000c12007c0c */ /* 0x004fe2000bf26270 */
[----:B0-----:R-:W-:Y:S02]  /*01c0*/  ULEA UR5, UR7, UR5, 0x18 ;  /* 0x0000000507057291 */ /* 0x001fe4000f8ec0ff */
[----:B------:R-:W-:Y:S01]  /*01d0*/  LEA R7, R2, R7, 0x5 ;  /* 0x0000000702077211 */ /* 0x000fe200078e28ff */
[----:B------:R-:W-:-:S03]  /*01e0*/  ULEA UR6, UR7, UR6, 0x18 ;  /* 0x0000000607067291 */ /* 0x000fc6000f8ec0ff */
[----:B------:R-:W-:-:S03]  /*01f0*/  LEA R5, R16, UR5, 0x7 ;  /* 0x0000000510057c11 */ /* 0x000fc6000f8e38ff */
[C---:B------:R-:W-:Y:S02]  /*0200*/  LEA R3, R17.reuse, UR6, 0x2 ;  /* 0x0000000611037c11 */ /* 0x040fe4000f8e10ff */
[----:B------:R-:W-:Y:S02]  /*0210*/  LEA R4, R17, R5, 0x2 ;  /* 0x0000000511047211 */ /* 0x000fe400078e10ff */
[----:B------:R-:W-:-:S07]  /*0220*/  LEA R2, R16, R3, 0x7 ;  /* 0x0000000310027211 */ /* 0x000fce00078e38ff */
.L_x_1:
[----:B---3--:R-:W-:Y:S01]  /*0230*/  ISETP.GE.AND P0, PT, R19, R0, PT ;  /* 0x000000001300720c */ /* 0x008fe20003f06270 */
[----:B----4-:R-:W-:Y:S01]  /*0240*/  IMAD.WIDE R10, R6, 0x4, R20 ;  /* 0x00000004060a7825 */ /* 0x010fe200078e0214 */
[----:B------:R-:W-:Y:S02]  /*0250*/  ISETP.GE.OR P2, PT, R17, UR13, P1 ;  /* 0x0000000d11007c0c */ /* 0x000fe40008f46670 */
[----:B------:R-:W-:-:S11]  /*0260*/  ISETP.GE.OR P0, PT, R16, UR13, P0 ;  /* 0x0000000d10007c0c */ /* 0x000fd60008706670 */
[----:B------:R-:W2:Y:S02]  /*0270*/  @!P2 LDG.E R10, desc[UR8][R10.64] ;  /* 0x000000080a0aa981 */ /* 0x000ea4000c1e1900 */
[----:B------:R-:W0:Y:S02]  /*0280*/  @!P0 LDC.64 R8, c[0x0][0x388] ;  /* 0x0000e200ff088b82 */ /* 0x000e240000000a00 */
[----:B0-----:R-:W-:-:S06]  /*0290*/  @!P0 IMAD.WIDE R8, R7, 0x4, R8 ;  /* 0x0000000407088825 */ /* 0x001fcc00078e0208 */
[----:B------:R-:W3:Y:S01]  /*02a0*/  @!P0 LDG.E R8, desc[UR8][R8.64] ;  /* 0x0000000808088981 */ /* 0x000ee2000c1e1900 */
[----:B------:R-:W-:Y:S01]  /*02b0*/  HFMA2 R29, -RZ, RZ, 0, 0 ;  /* 0x00000000ff1d7431 */ /* 0x000fe200000001ff */
[----:B------:R-:W-:-:S06]  /*02c0*/  MOV R27, RZ ;  /* 0x000000ff001b7202 */ /* 0x000fcc0000000f00 */
[----:B--2---:R-:W0:Y:S02]  /*02d0*/  @!P2 F2I.TRUNC.NTZ R27, R10 ;  /* 0x0000000a001ba305 */ /* 0x004e24000020f100 */
[----:B0-----:R-:W-:Y:S06]  /*02e0*/  STS [R4], R27 ;  /* 0x0000001b04007388 */ /* 0x001fec0000000800 */
[----:B---3--:R-:W0:Y:S02]  /*02f0*/  @!P0 F2I.TRUNC.NTZ R29, R8 ;  /* 0x00000008001d8305 */ /* 0x008e24000020f100 */
[----:B0-----:R-:W-:Y:S01]  /*0300*/  STS [R2], R29 ;  /* 0x0000001d02007388 */ /* 0x001fe20000000800 */
[----:B------:R-:W-:Y:S06]  /*0310*/  BAR.SYNC.DEFER_BLOCKING 0x0 ;  /* 0x0000000000007b1d */ /* 0x000fec0000010000 */
[----:B------:R-:W-:Y:S04]  /*0320*/  LDS R25, [R3] ;  /* 0x0000000003197984 */ /* 0x000fe80000000800 */
[----:B------:R-:W0:Y:S04]  /*0330*/  LDS.128 R12, [R5] ;  /* 0x00000000050c7984 */ /* 0x000e280000000c00 */
[----:B------:R-:W1:Y:S04]  /*0340*/  LDS R24, [R3+0x80] ;  /* 0x0000800003187984 */ /* 0x000e680000000800 */
[----:B------:R-:W2:Y:S04]  /*0350*/  LDS R23, [R3+0x100] ;  /* 0x0001000003177984 */ /* 0x000ea80000000800 */
[----:B------:R-:W3:Y:S04]  /*0360*/  LDS R26, [R3+0x180] ;  /* 0x00018000031a7984 */ /* 0x000ee80000000800 */
[----:B------:R-:W-:Y:S01]  /*0370*/  LDS.128 R8, [R5+0x10] ;  /* 0x0000100005087984 */ /* 0x000fe20000000c00 */
[----:B0-----:R-:W-:-:S03]  /*0380*/  IMAD R12, R12, R25, RZ ;  /* 0x000000190c0c7224 */ /* 0x001fc600078e02ff */
[----:B------:R-:W0:Y:S01]  /*0390*/  LDS R25, [R3+0x200] ;  /* 0x0002000003197984 */ /* 0x000e220000000800 */
[----:B-1----:R-:W-:Y:S01]  /*03a0*/  IMAD R27, R24, R13, RZ ;  /* 0x0000000d181b7224 */ /* 0x002fe200078e02ff */
[----:B------:R-:W-:Y:S02]  /*03b0*/  I2FP.F32.S32 R13, R12 ;  /* 0x0000000c000d7245 */ /* 0x000fe40000201400 */
[----:B------:R-:W1:Y:S01]  /*03c0*/  LDS R24, [R3+0x280] ;  /* 0x0002800003187984 */ /* 0x000e620000000800 */
[----:B--2---:R-:W-:Y:S01]  /*03d0*/  IMAD R14, R23, R14, RZ ;  /* 0x0000000e170e7224 */ /* 0x004fe200078e02ff */
[----:B------:R-:W-:Y:S01]  /*03e0*/  I2FP.F32.S32 R12, R27 ;  /* 0x0000001b000c7245 */ /* 0x000fe20000201400 */
[----:B------:R-:W-:Y:S01]  /*03f0*/  FADD R13, R13, R22 ;  /* 0x000000160d0d7221 */ /* 0x000fe20000000000 */
[----:B------:R-:W2:Y:S01]  /*0400*/  LDS R23, [R3+0x300] ;  /* 0x0003000003177984 */ /* 0x000ea20000000800 */
[----:B---3--:R-:W-:Y:S02]  /*0410*/  IMAD R15, R26, R15, RZ ;  /* 0x0000000f1a0f7224 */ /* 0x008fe400078e02ff */
[----:B------:R-:W-:Y:S01]  /*0420*/  FADD R12, R13, R12 ;  /* 0x0000000c0d0c7221 */ /* 0x000fe20000000000 */
[----:B------:R-:W-:Y:S01]  /*0430*/  I2FP.F32.S32 R13, R14 ;  /* 0x0000000e000d7245 */ /* 0x000fe20000201400 */
[----:B------:R-:W3:Y:S01]  /*0440*/  LDS R26, [R3+0x380] ;  /* 0x00038000031a7984 */ /* 0x000ee20000000800 */
[----:B------:R-:W-:-:S03]  /*0450*/  I2FP.F32.S32 R15, R15 ;  /* 0x0000000f000f7245 */ /* 0x000fc60000201400 */
[----:B------:R-:W-:Y:S01]  /*0460*/  FADD R12, R12, R13 ;  /* 0x0000000d0c0c7221 */ /* 0x000fe20000000000 */
[----:B------:R-:W-:Y:S03]  /*0470*/  LDS R22, [R3+0x480] ;  /* 0x0004800003167984 */ /* 0x000fe60000000800 */
[----:B------:R-:W-:Y:S02]  /*0480*/  FADD R27, R12, R15 ;  /* 0x0000000f0c1b7221 */ /* 0x000fe40000000000 */
[----:B------:R-:W-:Y:S01]  /*0490*/  LDS.128 R12, [R5+0x20] ;  /* 0x00002000050c7984 */ /* 0x000fe20000000c00 */
[----:B0-----:R-:W-:-:S03]  /*04a0*/  IMAD R8, R8, R25, RZ ;  /* 0x0000001908087224 */ /* 0x001fc600078e02ff */
[----:B------:R-:W0:Y:S01]  /*04b0*/  LDS R25, [R3+0x400] ;  /* 0x0004000003197984 */ /* 0x000e220000000800 */
[----:B-1----:R-:W-:Y:S01]  /*04c0*/  IMAD R9, R24, R9, RZ ;  /* 0x0000000918097224 */ /* 0x002fe200078e02ff */
[----:B------:R-:W-:Y:S02]  /*04d0*/  I2FP.F32.S32 R8, R8 ;  /* 0x0000000800087245 */ /* 0x000fe40000201400 */
[----:B------:R-:W-:Y:S02]  /*04e0*/  LDS R24, [R3+0x580] ;  /* 0x0005800003187984 */ /* 0x000fe40000000800 */
[----:B------:R-:W-:Y:S01]  /*04f0*/  I2FP.F32.S32 R9, R9 ;  /* 0x0000000900097245 */ /* 0x000fe20000201400 */
[----:B------:R-:W-:Y:S01]  /*0500*/  FADD R8, R27, R8 ;  /* 0x000000081b087221 */ /* 0x000fe20000000000 */
[----:B--2---:R-:W-:Y:S02]  /*0510*/  IMAD R10, R23, R10, RZ ;  /* 0x0000000a170a7224 */ /* 0x004fe400078e02ff */
[----:B------:R-:W1:Y:S01]  /*0520*/  LDS R23, [R3+0x500] ;  /* 0x0005000003177984 */ /* 0x000e620000000800 */
[----:B------:R-:W-:Y:S01]  /*0530*/  FADD R8, R8, R9 ;  /* 0x0000000908087221 */ /* 0x000fe20000000000 */
[----:B---3--:R-:W-:Y:S01]  /*0540*/  IMAD R11, R26, R11, RZ ;  /* 0x0000000b1a0b7224 */ /* 0x008fe200078e02ff */
[----:B------:R-:W-:-:S04]  /*0550*/  I2FP.F32.S32 R9, R10 ;  /* 0x0000000a00097245 */ /* 0x000fc80000201400 */
[----:B------:R-:W-:Y:S01]  /*0560*/  I2FP.F32.S32 R11, R11 ;  /* 0x0000000b000b7245 */ /* 0x000fe20000201400 */
[----:B------:R-:W-:-:S04]  /*0570*/  FADD R8, R8, R9 ;  /* 0x0000000908087221 */ /* 0x000fc80000000000 */
[----:B------:R-:W-:Y:S02]  /*0580*/  FADD R26, R8, R11 ;  /* 0x0000000b081a7221 */ /* 0x000fe40000000000 */
[----:B------:R-:W-:Y:S01]  /*0590*/  LDS.128 R8, [R5+0x30] ;  /* 0x0000300005087984 */ /* 0x000fe20000000c00 */
[----:B0-----:R-:W-:-:S03]  /*05a0*/  IMAD R12, R12, R25, RZ ;  /* 0x000000190c0c7224 */ /* 0x001fc600078e02ff */
[----:B------:R-:W0:Y:S01]  /*05b0*/  LDS R25, [R3+0x600] ;  /* 0x0006000003197984 */ /* 0x000e220000000800 */
[----:B------:R-:W-:-:S03]  /*05c0*/  IMAD R27, R22, R13, RZ ;  /* 0x0000000d161b7224 */ /* 0x000fc600078e02ff */
[----:B------:R-:W2:Y:S01]  /*05d0*/  LDS R22, [R3+0x680] ;  /* 0x0006800003167984 */ /* 0x000ea20000000800 */
[----:B------:R-:W-:Y:S02]  /*05e0*/  I2FP.F32.S32 R13, R12 ;  /* 0x0000000c000d7245 */ /* 0x000fe40000201400 */
[----:B------:R-:W-:Y:S01]  /*05f0*/  I2FP.F32.S32 R12, R27 ;  /* 0x0000001b000c7245 */ /* 0x000fe20000201400 */
[----:B-1----:R-:W-:Y:S02]  /*0600*/  IMAD R14, R23, R14, RZ ;  /* 0x0000000e170e7224 */ /* 0x002fe400078e02ff */
[----:B------:R-:W-:Y:S01]  /*0610*/  FADD R13, R26, R13 ;  /* 0x0000000d1a0d7221 */ /* 0x000fe20000000000 */
[----:B------:R-:W1:Y:S01]  /*0620*/  LDS R23, [R3+0x700] ;  /* 0x0007000003177984 */ /* 0x000e620000000800 */
[----:B------:R-:W-:Y:S02]  /*0630*/  IMAD R15, R24, R15, RZ ;  /* 0x0000000f180f7224 */ /* 0x000fe400078e02ff */
[----:B------:R-:W-:Y:S01]  /*0640*/  FADD R12, R13, R12 ;  /* 0x0000000c0d0c7221 */ /* 0x000fe20000000000 */
[----:B------:R-:W-:Y:S01]  /*0650*/  I2FP.F32.S32 R13, R14 ;  /* 0x0000000e000d7245 */ /* 0x000fe20000201400 */
[----:B------:R-:W3:Y:S01]  /*0660*/  LDS R24, [R3+0x780] ;  /* 0x0007800003187984 */ /* 0x000ee20000000800 */
[----:B------:R-:W-:-:S03]  /*0670*/  I2FP.F32.S32 R15, R15 ;  /* 0x0000000f000f7245 */ /* 0x000fc60000201400 */
[----:B------:R-:W-:-:S04]  /*0680*/  FADD R12, R12, R13 ;  /* 0x0000000d0c0c7221 */ /* 0x000fc80000000000 */
[----:B------:R-:W-:Y:S02]  /*0690*/  FADD R26, R12, R15 ;  /* 0x0000000f0c1a7221 */ /* 0x000fe40000000000 */
[----:B------:R-:W-:Y:S01]  /*06a0*/  LDS.128 R12, [R5+0x40] ;  /* 0x00004000050c7984 */ /* 0x000fe20000000c00 */
[----:B0-----:R-:W-:-:S03]  /*06b0*/  IMAD R8, R8, R25, RZ ;  /* 0x0000001908087224 */ /* 0x001fc600078e02ff */
[----:B------:R-:W0:Y:S01]  /*06c0*/  LDS R25, [R3+0x800] ;  /* 0x0008000003197984 */ /* 0x000e220000000800 */
[----:B--2---:R-:W-:Y:S01]  /*06d0*/  IMAD R22, R22, R9, RZ ;  /* 0x0000000916167224 */ /* 0x004fe200078e02ff */
[----:B------:R-:W-:-:S04]  /*06e0*/  I2FP.F32.S32 R9, R8 ;  /* 0x0000000800097245 */ /* 0x000fc80000201400 */
[----:B------:R-:W-:Y:S02]  /*06f0*/  I2FP.F32.S32 R8, R22 ;  /* 0x0000001600087245 */ /* 0x000fe40000201400 */
[----:B------:R-:W2:Y:S01]  /*0700*/  LDS R22, [R3+0x880] ;  /* 0x0008800003167984 */ /* 0x000ea20000000800 */
[----:B------:R-:W-:Y:S01]  /*0710*/  FADD R9, R26, R9 ;  /* 0x000000091a097221 */ /* 0x000fe20000000000 */
[----:B-1----:R-:W-:Y:S02]  /*0720*/  IMAD R10, R23, R10, RZ ;  /* 0x0000000a170a7224 */ /* 0x002fe400078e02ff */
[----:B------:R-:W1:Y:S01]  /*0730*/  LDS R23, [R3+0x900] ;  /* 0x0009000003177984 */ /* 0x000e620000000800 */
[----:B------:R-:W-:Y:S01]  /*0740*/  FADD R8, R9, R8 ;  /* 0x0000000809087221 */ /* 0x000fe20000000000 */
[----:B---3--:R-:W-:Y:S01]  /*0750*/  IMAD R11, R24, R11, RZ ;  /* 0x0000000b180b7224 */ /* 0x008fe200078e02ff */
[----:B------:R-:W-:Y:S01]  /*0760*/  I2FP.F32.S32 R9, R10 ;  /* 0x0000000a00097245 */ /* 0x000fe20000201400 */
[----:B------:R-:W3:Y:S03]  /*0770*/  LDS R24, [R3+0x980] ;  /* 0x0009800003187984 */ /* 0x000ee60000000800 */
[----:B------:R-:W-:Y:S01]  /*0780*/  I2FP.F32.S32 R11, R11 ;  /* 0x0000000b000b7245 */ /* 0x000fe20000201400 */
[----:B------:R-:W-:-:S04]  /*0790*/  FADD R8, R8, R9 ;  /* 0x0000000908087221 */ /* 0x000fc80000000000 */
[----:B------:R-:W-:Y:S02]  /*07a0*/  FADD R26, R8, R11 ;  /* 0x0000000b081a7221 */ /* 0x000fe40000000000 */
[----:B------:R-:W-:Y:S01]  /*07b0*/  LDS.128 R8, [R5+0x50] ;  /* 0x0000500005087984 */ /* 0x000fe20000000c00 */
[----:B0-----:R-:W-:-:S03]  /*07c0*/  IMAD R12, R12, R25, RZ ;  /* 0x000000190c0c7224 */ /* 0x001fc600078e02ff */
[----:B------:R-:W0:Y:S02]  /*07d0*/  LDS R25, [R3+0xa00] ;  /* 0x000a000003197984 */ /* 0x000e240000000800 */
[----:B------:R-:W-:Y:S01]  /*07e0*/  I2FP.F32.S32 R27, R12 ;  /* 0x0000000c001b7245 */ /* 0x000fe20000201400 */
[----:B--2---:R-:W-:-:S04]  /*07f0*/  IMAD R13, R22, R13, RZ ;  /* 0x0000000d160d7224 */ /* 0x004fc800078e02ff */
[----:B------:R-:W-:Y:S01]  /*0800*/  FADD R26, R26, R27 ;  /* 0x0000001b1a1a7221 */ /* 0x000fe20000000000 */
[----:B------:R-:W2:Y:S01]  /*0810*/  LDS R22, [R3+0xa80] ;  /* 0x000a800003167984 */ /* 0x000ea20000000800 */
[----:B-1----:R-:W-:Y:S01]  /*0820*/  IMAD R14, R23, R14, RZ ;  /* 0x0000000e170e7224 */ /* 0x002fe200078e02ff */
[----:B------:R-:W-:Y:S02]  /*0830*/  I2FP.F32.S32 R13, R13 ;  /* 0x0000000d000d7245 */ /* 0x000fe40000201400 */
[----:B------:R-:W1:Y:S01]  /*0840*/  LDS R27, [R3+0xb00] ;  /* 0x000b0000031b7984 */ /* 0x000e620000000800 */
[----:B---3--:R-:W-:Y:S01]  /*0850*/  IMAD R15, R24, R15, RZ ;  /* 0x0000000f180f7224 */ /* 0x008fe200078e02ff */
[----:B------:R-:W-:Y:S01]  /*0860*/  I2FP.F32.S32 R14, R14 ;  /* 0x0000000e000e7245 */ /* 0x000fe20000201400 */
[----:B------:R-:W-:Y:S01]  /*0870*/  FADD R13, R26, R13 ;  /* 0x0000000d1a0d7221 */ /* 0x000fe20000000000 */
[----:B------:R-:W-:Y:S02]  /*0880*/  LDS R24, [R3+0xc80] ;  /* 0x000c800003187984 */ /* 0x000fe40000000800 */
[----:B------:R-:W-:Y:S01]  /*0890*/  I2FP.F32.S32 R12, R15 ;  /* 0x0000000f000c7245 */ /* 0x000fe20000201400 */
[----:B------:R-:W-:Y:S01]  /*08a0*/  FADD R13, R13, R14 ;  /* 0x0000000e0d0d7221 */ /* 0x000fe20000000000 */
[----:B------:R-:W3:Y:S03]  /*08b0*/  LDS R26, [R3+0xb80] ;  /* 0x000b8000031a7984 */ /* 0x000ee60000000800 */
[----:B------:R-:W-:-:S02]  /*08c0*/  FADD R23, R13, R12 ;  /* 0x0000000c0d177221 */ /* 0x000fc40000000000 */
[----:B------:R-:W-:Y:S01]  /*08d0*/  LDS.128 R12, [R5+0x60] ;  /* 0x00006000050c7984 */ /* 0x000fe20000000c00 */
[----:B0-----:R-:W-:-:S03]  /*08e0*/  IMAD R8, R8, R25, RZ ;  /* 0x0000001908087224 */ /* 0x001fc600078e02ff */
[----:B------:R-:W0:Y:S02]  /*08f0*/  LDS R25, [R3+0xc00] ;  /* 0x000c000003197984 */ /* 0x000e240000000800 */
[----:B------:R-:W-:-:S05]  /*0900*/  I2FP.F32.S32 R8, R8 ;  /* 0x0000000800087245 */ /* 0x000fca0000201400 */
[----:B------:R-:W-:Y:S02]  /*0910*/  FADD R8, R23, R8 ;  /* 0x0000000817087221 */ /* 0x000fe40000000000 */
[----:B------:R-:W4:Y:S01]  /*0920*/  LDS R23, [R3+0xd00] ;  /* 0x000d000003177984 */ /* 0x000f220000000800 */
[----:B--2---:R-:W-:Y:S02]  /*0930*/  IMAD R9, R22, R9, RZ ;  /* 0x0000000916097224 */ /* 0x004fe400078e02ff */
[----:B-1----:R-:W-:-:S03]  /*0940*/  IMAD R10, R27, R10, RZ ;  /* 0x0000000a1b0a7224 */ /* 0x002fc600078e02ff */
[----:B------:R-:W-:Y:S01]  /*0950*/  I2FP.F32.S32 R9, R9 ;  /* 0x0000000900097245 */ /* 0x000fe20000201400 */
[----:B---3--:R-:W-:Y:S01]  /*0960*/  IMAD R26, R26, R11, RZ ;  /* 0x0000000b1a1a7224 */ /* 0x008fe200078e02ff */
[----:B------:R-:W-:-:S03]  /*0970*/  I2FP.F32.S32 R11, R10 ;  /* 0x0000000a000b7245 */ /* 0x000fc60000201400 */
[----:B------:R-:W-:Y:S01]  /*0980*/  FADD R8, R8, R9 ;  /* 0x0000000908087221 */ /* 0x000fe20000000000 */
[----:B------:R-:W-:-:S03]  /*0990*/  I2FP.F32.S32 R9, R26 ;  /* 0x0000001a00097245 */ /* 0x000fc60000201400 */
[----:B------:R-:W-:-:S04]  /*09a0*/  FADD R8, R8, R11 ;  /* 0x0000000b08087221 */ /* 0x000fc80000000000 */
[----:B------:R-:W-:Y:S01]  /*09b0*/  FADD R8, R8, R9 ;  /* 0x0000000908087221 */ /* 0x000fe20000000000 */
[----:B0-----:R-:W-:Y:S02]  /*09c0*/  IMAD R12, R12, R25, RZ ;  /* 0x000000190c0c7224 */ /* 0x001fe400078e02ff */
[----:B------:R-:W-:Y:S03]  /*09d0*/  LDS R25, [R3+0xe00] ;  /* 0x000e000003197984 */ /* 0x000fe60000000800 */
[----:B------:R-:W-:Y:S02]  /*09e0*/  I2FP.F32.S32 R11, R12 ;  /* 0x0000000c000b7245 */ /* 0x000fe40000201400 */
[----:B------:R-:W0:Y:S03]  /*09f0*/  LDS R12, [R3+0xd80] ;  /* 0x000d8000030c7984 */ /* 0x000e260000000800 */
[----:B------:R-:W-:-:S02]  /*0a00*/  FADD R22, R8, R11 ;  /* 0x0000000b08167221 */ /* 0x000fc40000000000 */
[----:B------:R-:W1:Y:S01]  /*0a10*/  LDS.128 R8, [R5+0x70] ;  /* 0x0000700005087984 */ /* 0x000e620000000c00 */
[----:B------:R-:W-:-:S03]  /*0a20*/  IMAD R26, R24, R13, RZ ;  /* 0x0000000d181a7224 */ /* 0x000fc600078e02ff */
[----:B------:R-:W2:Y:S01]  /*0a30*/  LDS R24, [R3+0xe80] ;  /* 0x000e800003187984 */ /* 0x000ea20000000800 */
[----:B----4-:R-:W-:-:S03]  /*0a40*/  IMAD R27, R23, R14, RZ ;  /* 0x0000000e171b7224 */ /* 0x010fc600078e02ff */
[----:B------:R-:W3:Y:S04]  /*0a50*/  LDS R13, [R3+0xf00] ;  /* 0x000f0000030d7984 */ /* 0x000ee80000000800 */
[----:B------:R-:W4:Y:S01]  /*0a60*/  LDS R14, [R3+0xf80] ;  /* 0x000f8000030e7984 */ /* 0x000f220000000800 */
[----:B------:R-:W-:Y:S02]  /*0a70*/  I2FP.F32.S32 R23, R26 ;  /* 0x0000001a00177245 */ /* 0x000fe40000201400 */
[----:B------:R-:W-:-:S03]  /*0a80*/  I2FP.F32.S32 R27, R27 ;  /* 0x0000001b001b7245 */ /* 0x000fc60000201400 */
[----:B------:R-:W-:-:S04]  /*0a90*/  FADD R22, R22, R23 ;  /* 0x0000001716167221 */ /* 0x000fc80000000000 */
[----:B------:R-:W-:Y:S01]  /*0aa0*/  FADD R22, R22, R27 ;  /* 0x0000001b16167221 */ /* 0x000fe20000000000 */
[----:B------:R-:W-:Y:S01]  /*0ab0*/  UIADD3 UR4, UPT, UPT, UR4, 0x1, URZ ;  /* 0x0000000104047890 */ /* 0x000fe2000fffe0ff */
[----:B0-----:R-:W-:Y:S02]  /*0ac0*/  IMAD R12, R12, R15, RZ ;  /* 0x0000000f0c0c7224 */ /* 0x001fe400078e02ff */
[----:B-1----:R-:W-:-:S03]  /*0ad0*/  IMAD R8, R8, R25, RZ ;  /* 0x0000001908087224 */ /* 0x002fc600078e02ff */
[----:B------:R-:W-:Y:S01]  /*0ae0*/  I2FP.F32.S32 R15, R12 ;  /* 0x0000000c000f7245 */ /* 0x000fe20000201400 */
[----:B--2---:R-:W-:Y:S01]  /*0af0*/  IMAD R9, R24, R9, RZ ;  /* 0x0000000918097224 */ /* 0x004fe200078e02ff */
[----:B------:R-:W-:-:S03]  /*0b00*/  I2FP.F32.S32 R8, R8 ;  /* 0x0000000800087245 */ /* 0x000fc60000201400 */
[----:B------:R-:W-:Y:S01]  /*0b10*/  FADD R15, R22, R15 ;  /* 0x0000000f160f7221 */ /* 0x000fe20000000000 */
[----:B---3--:R-:W-:Y:S01]  /*0b20*/  IMAD R10, R13, R10, RZ ;  /* 0x0000000a0d0a7224 */ /* 0x008fe200078e02ff */
[----:B------:R-:W-:Y:S02]  /*0b30*/  I2FP.F32.S32 R9, R9 ;  /* 0x0000000900097245 */ /* 0x000fe40000201400 */
[----:B------:R-:W-:Y:S01]  /*0b40*/  FADD R8, R15, R8 ;  /* 0x000000080f087221 */ /* 0x000fe20000000000 */
[----:B------:R-:W-:Y:S01]  /*0b50*/  UISETP.NE.AND UP0, UPT, UR4, URZ, UPT ;  /* 0x000000ff0400728c */ /* 0x000fe2000bf05270 */
[----:B----4-:R-:W-:Y:S01]  /*0b60*/  IMAD R14, R14, R11, RZ ;  /* 0x0000000b0e0e7224 */ /* 0x010fe200078e02ff */
[----:B------:R-:W-:Y:S01]  /*0b70*/  I2FP.F32.S32 R11, R10 ;  /* 0x0000000a000b7245 */ /* 0x000fe20000201400 */
[----:B------:R-:W-:-:S03]  /*0b80*/  FADD R8, R8, R9 ;  /* 0x0000000908087221 */ /* 0x000fc60000000000 */
[----:B------:R-:W-:Y:S01]  /*0b90*/  I2FP.F32.S32 R9, R14 ;  /* 0x0000000e00097245 */ /* 0x000fe20000201400 */
[----:B------:R-:W-:Y:S01]  /*0ba0*/  FADD R8, R8, R11 ;  /* 0x0000000b08087221 */ /* 0x000fe20000000000 */
[----:B------:R-:W-:Y:S02]  /*0bb0*/  IADD3 R6, PT, PT, R6, 0x20, RZ ;  /* 0x0000002006067810 */ /* 0x000fe40007ffe0ff */
[----:B------:R-:W-:Y:S01]  /*0bc0*/  IADD3 R17, PT, PT, R17, 0x20, RZ ;  /* 0x0000002011117810 */ /* 0x000fe20007ffe0ff */
[----:B------:R-:W-:Y:S01]  /*0bd0*/  FADD R22, R8, R9 ;  /* 0x0000000908167221 */ /* 0x000fe20000000000 */
[----:B------:R-:W-:Y:S02]  /*0be0*/  IADD3 R16, PT, PT, R16, 0x20, RZ ;  /* 0x0000002010107810 */ /* 0x000fe40007ffe0ff */
[----:B------:R-:W-:Y:S01]  /*0bf0*/  LEA R7, R0, R7, 0x5 ;  /* 0x0000000700077211 */ /* 0x000fe200078e28ff */
[----:B------:R-:W-:Y:S06]  /*0c00*/  BAR.SYNC.DEFER_BLOCKING 0x0 ;  /* 0x0000000000007b1d */ /* 0x000fec0000010000 */
[----:B------:R-:W-:Y:S05]  /*0c10*/  BRA.U UP0, `(.L_x_1) ;  /* 0xfffffff500847547 */ /* 0x000fea000b83ffff */
.L_x_0:
[----:B------:R-:W0:Y:S01]  /*0c20*/  LDCU UR4, c[0x0][0x39c] ;  /* 0x00007380ff0477ac */ /* 0x000e220008000800 */
[----:B------:R-:W-:-:S04]  /*0c30*/  ISETP.GE.AND P0, PT, R19, UR14, PT ;  /* 0x0000000e13007c0c */ /* 0x000fc8000bf06270 */
[----:B0-----:R-:W-:-:S13]  /*0c40*/  ISETP.GE.OR P0, PT, R18, UR4, P0 ;  /* 0x0000000412007c0c */ /* 0x001fda0008706670 */
[----:B------:R-:W-:Y:S05]  /*0c50*/  @P0 EXIT ;  /* 0x000000000000094d */ /* 0x000fea0003800000 */
[----:B------:R-:W0:Y:S01]  /*0c60*/  LDC.64 R2, c[0x0][0x390] ;  /* 0x0000e400ff027b82 */ /* 0x000e220000000a00 */
[----:B------:R-:W-:-:S04]  /*0c70*/  IMAD R19, R18, UR14, R19 ;  /* 0x0000000e12137c24 */ /* 0x000fc8000f8e0213 */
[----:B0-----:R-:W-:-:S05]  /*0c80*/  IMAD.WIDE.U32 R2, R19, 0x4, R2 ;  /* 0x0000000413027825 */ /* 0x001fca00078e0002 */
[----:B------:R-:W-:Y:S01]  /*0c90*/  STG.E desc[UR8][R2.64], R22 ;  /* 0x0000001602007986 */ /* 0x000fe2000c101908 */
[----:B------:R-:W-:Y:S05]  /*0ca0*/  EXIT ;  /* 0x000000000000794d */ /* 0x000fea0003800000 */
.L_x_2:
[----:B------:R-:W-:-:S00]  /*0cb0*/  BRA `(.L_x_2) ;  /* 0xfffffffc00fc7947 */ /* 0x000fc0000383ffff */
[----:B------:R-:W-:-:S00]  /*0cc0*/  NOP ;  /* 0x0000000000007918 */ /* 0x000fc00000000000 */
        /* <DEDUP_REMOVED lines=11> */
.L_x_8:


//--------------------- .text._Z8matMultPPfS_S_iii --------------------------
	.section	.text._Z8matMultPPfS_S_iii,"ax",@progbits
	.align	128
        .global         _Z8matMultPPfS_S_iii
        .type           _Z8matMultPPfS_S_iii,@function
        .size           _Z8matMultPPfS_S_iii,(.L_x_9 - _Z8matMultPPfS_S_iii)
        .other          _Z8matMultPPfS_S_iii,@"STO_CUDA_ENTRY STV_DEFAULT"
_Z8matMultPPfS_S_iii:
.text._Z8matMultPPfS_S_iii:
[----:B------:R-:W-:Y:S01]  /*0000*/  LDC R1, c[0x0][0x37c] ;  /* 0x0000df00ff017b82 */ /* 0x000fe20000000800 */
[----:B------:R-:W0:Y:S01]  /*0010*/  S2R R0, SR_TID.X ;  /* 0x0000000000007919 */ /* 0x000e220000002100 */
[----:B------:R-:W1:Y:S06]  /*0020*/  LDCU UR4, c[0x0][0x364] ;  /* 0x00006c80ff0477ac */ /* 0x000e6c0008000800 */
[----:B------:R-:W2:Y:S01]  /*0030*/  LDC R17, c[0x0][0x3a0] ;  /* 0x0000e800ff117b82 */ /* 0x000ea20000000800 */
[----:B------:R-:W0:Y:S01]  /*0040*/  S2R R5, SR_CTAID.X ;  /* 0x0000000000057919 */ /* 0x000e220000002500 */
[----:B------:R-:W0:Y:S01]  /*0050*/  LDCU UR5, c[0x0][0x360] ;  /* 0x00006c00ff0577ac */ /* 0x000e220008000800 */
[----:B------:R-:W1:Y:S01]  /*0060*/  S2R R16, SR_TID.Y ;  /* 0x0000000000107919 */ /* 0x000e620000002200 */
[----:B------:R-:W3:Y:S01]  /*0070*/  LDCU UR6, c[0x0][0x39c] ;  /* 0x00007380ff0677ac */ /* 0x000ee20008000800 */
[----:B------:R-:W1:Y:S01]  /*0080*/  S2R R3, SR_CTAID.Y ;  /* 0x0000000000037919 */ /* 0x000e620000002600 */
[----:B0-----:R-:W-:-:S05]  /*0090*/  IMAD R0, R5, UR5, R0 ;  /* 0x0000000505007c24 */ /* 0x001fca000f8e0200 */
[----:B--2---:R-:W-:Y:S01]  /*00a0*/  ISETP.GE.AND P0, PT, R0, R17, PT ;  /* 0x000000110000720c */ /* 0x004fe20003f06270 */
[----:B-1----:R-:W-:-:S05]  /*00b0*/  IMAD R16, R3, UR4, R16 ;  /* 0x0000000403107c24 */ /* 0x002fca000f8e0210 */
[----:B---3--:R-:W-:-:S13]  /*00c0*/  ISETP.GE.OR P0, PT, R16, UR6, P0 ;  /* 0x0000000610007c0c */ /* 0x008fda0008706670 */
[----:B------:R-:W-:Y:S05]  /*00d0*/  @P0 EXIT ;  /* 0x000000000000094d */ /* 0x000fea0003800000 */
[----:B------:R-:W0:Y:S01]  /*00e0*/  LDC R19, c[0x0][0x398] ;  /* 0x0000e600ff137b82 */ /* 0x000e220000000800 */
[----:B------:R-:W1:Y:S01]  /*00f0*/  LDCU.64 UR4, c[0x0][0x358] ;  /* 0x00006b00ff0477ac */ /* 0x000e620008000a00 */
[----:B------:R-:W-:Y:S01]  /*0100*/  HFMA2 R24, -RZ, RZ, 0, 0 ;  /* 0x00000000ff187431 */ /* 0x000fe200000001ff */
[----:B0-----:R-:W-:-:S13]  /*0110*/  ISETP.GE.AND P0, PT, R19, 0x1, PT ;  /* 0x000000011300780c */ /* 0x001fda0003f06270 */
[----:B-1----:R-:W-:Y:S05]  /*0120*/  @!P0 BRA `(.L_x_3) ;  /* 0x0000000400e08947 */ /* 0x002fea0003800000 */
[C---:B------:R-:W-:Y:S01]  /*0130*/  ISETP.GE.U32.AND P1, PT, R19.reuse, 0x8, PT ;  /* 0x000000081300780c */ /* 0x040fe20003f26070 */
[----:B------:R-:W-:Y:S01]  /*0140*/  IMAD R20, R16, R19, RZ ;  /* 0x0000001310147224 */ /* 0x000fe200078e02ff */
[----:B------:R-:W-:Y:S02]  /*0150*/  LOP3.LUT R27, R19, 0x7, RZ, 0xc0, !PT ;  /* 0x00000007131b7812 */ /* 0x000fe400078ec0ff */
[----:B------:R-:W-:Y:S02]  /*0160*/  MOV R24, RZ ;  /* 0x000000ff00187202 */ /* 0x000fe40000000f00 */
[----:B------:R-:W-:Y:S02]  /*0170*/  ISETP.NE.AND P0, PT, R27, RZ, PT ;  /* 0x000000ff1b00720c */ /* 0x000fe40003f05270 */
[----:B------:R-:W-:-:S05]  /*0180*/  MOV R21, RZ ;  /* 0x000000ff00157202 */ /* 0x000fca0000000f00 */
[----:B------:R-:W-:Y:S06]  /*0190*/  @!P1 BRA `(.L_x_4) ;  /* 0x0000000000c49947 */ /* 0x000fec0003800000 */
[----:B------:R-:W0:Y:S01]  /*01a0*/  LDC.64 R2, c[0x0][0x380] ;  /* 0x0000e000ff027b82 */ /* 0x000e220000000a00 */
[----:B------:R-:W-:Y:S02]  /*01b0*/  LOP3.LUT R21, R19, 0x7ffffff8, RZ, 0xc0, !PT ;  /* 0x7ffffff813157812 */ /* 0x000fe400078ec0ff */
[----:B------:R-:W-:Y:S02]  /*01c0*/  MOV R24, RZ ;  /* 0x000000ff00187202 */ /* 0x000fe40000000f00 */
[----:B------:R-:W-:Y:S02]  /*01d0*/  MOV R18, R0 ;  /* 0x0000000000127202 */ /* 0x000fe40000000f00 */
[----:B------:R-:W-:Y:S01]  /*01e0*/  IADD3 R22, PT, PT, -R21, RZ, RZ ;  /* 0x000000ff15167210 */ /* 0x000fe20007ffe1ff */
[----:B0-----:R-:W-:-:S03]  /*01f0*/  IMAD.WIDE.U32 R2, R20, 0x4, R2 ;  /* 0x0000000414027825 */ /* 0x001fc600078e0002 */
[----:B------:R-:W-:-:S04]  /*0200*/  IADD3 R4, P1, PT, R2, 0x10, RZ ;  /* 0x0000001002047810 */ /* 0x000fc80007f3e0ff */
[----:B------:R-:W-:-:S09]  /*0210*/  IADD3.X R5, PT, PT, RZ, R3, RZ, P1, !PT ;  /* 0x00000003ff057210 */ /* 0x000fd20000ffe4ff */
.L_x_5:
[----:B------:R-:W0:Y:S01]  /*0220*/  LDC.64 R14, c[0x0][0x388] ;  /* 0x0000e200ff0e7b82 */ /* 0x000e220000000a00 */
[----:B------:R-:W-:Y:S02]  /*0230*/  MOV R2, R4 ;  /* 0x0000000400027202 */ /* 0x000fe40000000f00 */
[----:B------:R-:W-:-:S05]  /*0240*/  MOV R3, R5 ;  /* 0x0000000500037202 */ /* 0x000fca0000000f00 */
[----:B------:R-:W2:Y:S04]  /*0250*/  LDG.E R25, desc[UR4][R2.64+-0x10] ;  /* 0xfffff00402197981 */ /* 0x000ea8000c1e1900 */
[----:B------:R-:W3:Y:S04]  /*0260*/  LDG.E R23, desc[UR4][R2.64+-0xc] ;  /* 0xfffff40402177981 */ /* 0x000ee8000c1e1900 */
[----:B------:R-:W4:Y:S04]  /*0270*/  LDG.E R29, desc[UR4][R2.64+-0x8] ;  /* 0xfffff804021d7981 */ /* 0x000f28000c1e1900 */
[----:B------:R-:W5:Y:S01]  /*0280*/  LDG.E R28, desc[UR4][R2.64+-0x4] ;  /* 0xfffffc04021c7981 */ /* 0x000f62000c1e1900 */
[----:B0-----:R-:W-:-:S05]  /*0290*/  IMAD.WIDE R14, R18, 0x4, R14 ;  /* 0x00000004120e7825 */ /* 0x001fca00078e020e */
[----:B------:R0:W2:Y:S01]  /*02a0*/  LDG.E R26, desc[UR4][R14.64] ;  /* 0x000000040e1a7981 */ /* 0x0000a2000c1e1900 */
[----:B------:R-:W-:-:S04]  /*02b0*/  IMAD.WIDE R12, R17, 0x4, R14 ;  /* 0x00000004110c7825 */ /* 0x000fc800078e020e */
[C---:B------:R-:W-:Y:S02]  /*02c0*/  IMAD.WIDE R4, R17.reuse, 0x4, R12 ;  /* 0x0000000411047825 */ /* 0x040fe400078e020c */
[----:B------:R-:W3:Y:S02]  /*02d0*/  LDG.E R12, desc[UR4][R12.64] ;  /* 0x000000040c0c7981 */ /* 0x000ee4000c1e1900 */
[C---:B------:R-:W-:Y:S02]  /*02e0*/  IMAD.WIDE R8, R17.reuse, 0x4, R4 ;  /* 0x0000000411087825 */ /* 0x040fe400078e0204 */
[----:B------:R-:W4:Y:S02]  /*02f0*/  LDG.E R4, desc[UR4][R4.64] ;  /* 0x0000000404047981 */ /* 0x000f24000c1e1900 */
[C---:B------:R-:W-:Y:S02]  /*0300*/  IMAD.WIDE R6, R17.reuse, 0x4, R8 ;  /* 0x0000000411067825 */ /* 0x040fe400078e0208 */
[----:B------:R-:W5:Y:S02]  /*0310*/  LDG.E R8, desc[UR4][R8.64] ;  /* 0x0000000408087981 */ /* 0x000f64000c1e1900 */
[----:B------:R-:W-:-:S02]  /*0320*/  IMAD.WIDE R10, R17, 0x4, R6 ;  /* 0x00000004110a7825 */ /* 0x000fc400078e0206 */
[----:B------:R-:W5:Y:S04]  /*0330*/  LDG.E R5, desc[UR4][R2.64] ;  /* 0x0000000402057981 */ /* 0x000f68000c1e1900 */
[----:B------:R-:W5:Y:S01]  /*0340*/  LDG.E R6, desc[UR4][R6.64] ;  /* 0x0000000406067981 */ /* 0x000f62000c1e1900 */
[----:B0-----:R-:W-:-:S03]  /*0350*/  IMAD.WIDE R14, R17, 0x4, R10 ;  /* 0x00000004110e7825 */ /* 0x001fc600078e020a */
[----:B------:R-:W5:Y:S04]  /*0360*/  LDG.E R10, desc[UR4][R10.64] ;  /* 0x000000040a0a7981 */ /* 0x000f68000c1e1900 */
[----:B------:R-:W5:Y:S04]  /*0370*/  LDG.E R13, desc[UR4][R14.64] ;  /* 0x000000040e0d7981 */ /* 0x000f68000c1e1900 */
[----:B------:R-:W5:Y:S04]  /*0380*/  LDG.E R7, desc[UR4][R2.64+0x4] ;  /* 0x0000040402077981 */ /* 0x000f68000c1e1900 */
[----:B------:R-:W5:Y:S01]  /*0390*/  LDG.E R9, desc[UR4][R2.64+0xc] ;  /* 0x00000c0402097981 */ /* 0x000f62000c1e1900 */
[----:B--2---:R-:W-:Y:S01]  /*03a0*/  FFMA R26, R25, R26, R24 ;  /* 0x0000001a191a7223 */ /* 0x004fe20000000018 */
[----:B------:R-:W-:-:S02]  /*03b0*/  IMAD.WIDE R24, R17, 0x4, R14 ;  /* 0x0000000411187825 */ /* 0x000fc400078e020e */
[----:B------:R-:W2:Y:S04]  /*03c0*/  LDG.E R14, desc[UR4][R2.64+0x8] ;  /* 0x00000804020e7981 */ /* 0x000ea8000c1e1900 */
[----:B------:R-:W2:Y:S01]  /*03d0*/  LDG.E R24, desc[UR4][R24.64] ;  /* 0x0000000418187981 */ /* 0x000ea2000c1e1900 */
[----:B---3--:R-:W-:Y:S01]  /*03e0*/  FFMA R12, R23, R12, R26 ;  /* 0x0000000c170c7223 */ /* 0x008fe2000000001a */
[----:B------:R-:W-:-:S03]  /*03f0*/  IADD3 R22, PT, PT, R22, 0x8, RZ ;  /* 0x0000000816167810 */ /* 0x000fc60007ffe0ff */
[----:B----4-:R-:W-:Y:S01]  /*0400*/  FFMA R29, R29, R4, R12 ;  /* 0x000000041d1d7223 */ /* 0x010fe2000000000c */
[----:B------:R-:W-:-:S03]  /*0410*/  ISETP.NE.AND P1, PT, R22, RZ, PT ;  /* 0x000000ff1600720c */ /* 0x000fc60003f25270 */
[----:B-----5:R-:W-:Y:S01]  /*0420*/  FFMA R8, R28, R8, R29 ;  /* 0x000000081c087223 */ /* 0x020fe2000000001d */
[----:B------:R-:W-:-:S03]  /*0430*/  IADD3 R4, P2, PT, R2, 0x20, RZ ;  /* 0x0000002002047810 */ /* 0x000fc60007f5e0ff */
[----:B------:R-:W-:Y:S01]  /*0440*/  FFMA R6, R5, R6, R8 ;  /* 0x0000000605067223 */ /* 0x000fe20000000008 */
[----:B------:R-:W-:Y:S02]  /*0450*/  IADD3.X R5, PT, PT, RZ, R3, RZ, P2, !PT ;  /* 0x00000003ff057210 */ /* 0x000fe400017fe4ff */
[----:B------:R-:W-:Y:S01]  /*0460*/  LEA R18, R17, R18, 0x3 ;  /* 0x0000001211127211 */ /* 0x000fe200078e18ff */
[----:B------:R-:W-:-:S04]  /*0470*/  FFMA R7, R7, R10, R6 ;  /* 0x0000000a07077223 */ /* 0x000fc80000000006 */
[----:B--2---:R-:W-:-:S04]  /*0480*/  FFMA R14, R14, R13, R7 ;  /* 0x0000000d0e0e7223 */ /* 0x004fc80000000007 */
[----:B------:R-:W-:Y:S01]  /*0490*/  FFMA R24, R9, R24, R14 ;  /* 0x0000001809187223 */ /* 0x000fe2000000000e */
[----:B------:R-:W-:Y:S06]  /*04a0*/  @P1 BRA `(.L_x_5) ;  /* 0xfffffffc005c1947 */ /* 0x000fec000383ffff */
.L_x_4:
[----:B------:R-:W-:Y:S05]  /*04b0*/  @!P0 BRA `(.L_x_3) ;  /* 0x0000000000fc8947 */ /* 0x000fea0003800000 */
[----:B------:R-:W-:Y:S02]  /*04c0*/  ISETP.GE.U32.AND P1, PT, R27, 0x4, PT ;  /* 0x000000041b00780c */ /* 0x000fe40003f26070 */
[----:B------:R-:W-:-:S04]  /*04d0*/  LOP3.LUT R14, R19, 0x3, RZ, 0xc0, !PT ;  /* 0x00000003130e7812 */ /* 0x000fc800078ec0ff */
[----:B------:R-:W-:-:S07]  /*04e0*/  ISETP.NE.AND P0, PT, R14, RZ, PT ;  /* 0x000000ff0e00720c */ /* 0x000fce0003f05270 */
[----:B------:R-:W-:Y:S06]  /*04f0*/  @!P1 BRA `(.L_x_6) ;  /* 0x00000000006c9947 */ /* 0x000fec0003800000 */
[----:B------:R-:W0:Y:S01]  /*0500*/  LDC.64 R4, c[0x0][0x388] ;  /* 0x0000e200ff047b82 */ /* 0x000e220000000a00 */
[----:B------:R-:W1:Y:S01]  /*0510*/  LDCU.64 UR6, c[0x0][0x380] ;  /* 0x00007000ff0677ac */ /* 0x000e620008000a00 */
[----:B------:R-:W-:Y:S01]  /*0520*/  IMAD R7, R21, R17, R0 ;  /* 0x0000001115077224 */ /* 0x000fe200078e0200 */
[CC--:B------:R-:W-:Y:S02]  /*0530*/  IADD3 R3, PT, PT, R20.reuse, R21.reuse, RZ ;  /* 0x0000001514037210 */ /* 0x0c0fe40007ffe0ff */
[----:B------:R-:W-:-:S03]  /*0540*/  IADD3 R8, P1, PT, R20, R21, RZ ;  /* 0x0000001514087210 */ /* 0x000fc60007f3e0ff */
[----:B------:R-:W2:Y:S01]  /*0550*/  LDC.64 R12, c[0x0][0x380] ;  /* 0x0000e000ff0c7b82 */ /* 0x000ea20000000a00 */
[----:B0-----:R-:W-:-:S04]  /*0560*/  IMAD.WIDE R4, R7, 0x4, R4 ;  /* 0x0000000407047825 */ /* 0x001fc800078e0204 */
[----:B------:R-:W-:Y:S02]  /*0570*/  IMAD.WIDE R6, R17, 0x4, R4 ;  /* 0x0000000411067825 */ /* 0x000fe400078e0204 */
[----:B------:R-:W3:Y:S02]  /*0580*/  LDG.E R4, desc[UR4][R4.64] ;  /* 0x0000000404047981 */ /* 0x000ee4000c1e1900 */
[----:B--2---:R-:W-:Y:S01]  /*0590*/  IMAD.WIDE.U32 R12, R3, 0x4, R12 ;  /* 0x00000004030c7825 */ /* 0x004fe200078e000c */
[----:B------:R-:W-:Y:S02]  /*05a0*/  IADD3.X R3, PT, PT, RZ, RZ, RZ, P1, !PT ;  /* 0x000000ffff037210 */ /* 0x000fe40000ffe4ff */
[----:B-1----:R-:W-:-:S03]  /*05b0*/  LEA R2, P1, R8, UR6, 0x2 ;  /* 0x0000000608027c11 */ /* 0x002fc6000f8210ff */
[----:B------:R-:W3:Y:S01]  /*05c0*/  LDG.E R13, desc[UR4][R12.64] ;  /* 0x000000040c0d7981 */ /* 0x000ee2000c1e1900 */
[----:B------:R-:W-:Y:S01]  /*05d0*/  LEA.HI.X R3, R8, UR7, R3, 0x2, P1 ;  /* 0x0000000708037c11 */ /* 0x000fe200088f1403 */
[C---:B------:R-:W-:Y:S02]  /*05e0*/  IMAD.WIDE R8, R17.reuse, 0x4, R6 ;  /* 0x0000000411087825 */ /* 0x040fe400078e0206 */
[----:B------:R-:W2:Y:S04]  /*05f0*/  LDG.E R6, desc[UR4][R6.64] ;  /* 0x0000000406067981 */ /* 0x000ea8000c1e1900 */
[----:B------:R-:W2:Y:S01]  /*0600*/  LDG.E R15, desc[UR4][R2.64+0x4] ;  /* 0x00000404020f7981 */ /* 0x000ea2000c1e1900 */
[----:B------:R-:W-:-:S03]  /*0610*/  IMAD.WIDE R10, R17, 0x4, R8 ;  /* 0x00000004110a7825 */ /* 0x000fc600078e0208 */
[----:B------:R-:W4:Y:S04]  /*0620*/  LDG.E R22, desc[UR4][R8.64] ;  /* 0x0000000408167981 */ /* 0x000f28000c1e1900 */
[----:B------:R-:W4:Y:S04]  /*0630*/  LDG.E R18, desc[UR4][R2.64+0x8] ;  /* 0x0000080402127981 */ /* 0x000f28000c1e1900 */
[----:B------:R-:W5:Y:S04]  /*0640*/  LDG.E R26, desc[UR4][R2.64+0xc] ;  /* 0x00000c04021a7981 */ /* 0x000f68000c1e1900 */
[----:B------:R-:W5:Y:S01]  /*0650*/  LDG.E R10, desc[UR4][R10.64] ;  /* 0x000000040a0a7981 */ /* 0x000f62000c1e1900 */
[----:B------:R-:W-:Y:S01]  /*0660*/  IADD3 R21, PT, PT, R21, 0x4, RZ ;  /* 0x0000000415157810 */ /* 0x000fe20007ffe0ff */
[----:B---3--:R-:W-:-:S04]  /*0670*/  FFMA R24, R13, R4, R24 ;  /* 0x000000040d187223 */ /* 0x008fc80000000018 */
[----:B--2---:R-:W-:-:S04]  /*0680*/  FFMA R15, R15, R6, R24 ;  /* 0x000000060f0f7223 */ /* 0x004fc80000000018 */
[----:B----4-:R-:W-:-:S04]  /*0690*/  FFMA R15, R18, R22, R15 ;  /* 0x00000016120f7223 */ /* 0x010fc8000000000f */
[----:B-----5:R-:W-:-:S07]  /*06a0*/  FFMA R24, R26, R10, R15 ;  /* 0x0000000a1a187223 */ /* 0x020fce000000000f */
.L_x_6:
[----:B------:R-:W-:Y:S05]  /*06b0*/  @!P0 BRA `(.L_x_3) ;  /* 0x00000000007c8947 */ /* 0x000fea0003800000 */
[----:B------:R-:W-:Y:S01]  /*06c0*/  ISETP.NE.AND P1, PT, R14, 0x1, PT ;  /* 0x000000010e00780c */ /* 0x000fe20003f25270 */
[----:B------:R-:W0:Y:S01]  /*06d0*/  LDC.64 R10, c[0x0][0x380] ;  /* 0x0000e000ff0a7b82 */ /* 0x000e220000000a00 */
[----:B------:R-:W-:-:S04]  /*06e0*/  LOP3.LUT R19, R19, 0x1, RZ, 0xc0, !PT ;  /* 0x0000000113137812 */ /* 0x000fc800078ec0ff */
[----:B------:R-:W-:-:S03]  /*06f0*/  ISETP.NE.U32.AND P0, PT, R19, 0x1, PT ;  /* 0x000000011300780c */ /* 0x000fc60003f05070 */
[----:B------:R-:W1:Y:S04]  /*0700*/  LDC.64 R8, c[0x0][0x388] ;  /* 0x0000e200ff087b82 */ /* 0x000e680000000a00 */
[CC--:B------:R-:W-:Y:S02]  /*0710*/  @P1 IADD3 R13, PT, PT, R20.reuse, R21.reuse, RZ ;  /* 0x00000015140d1210 */ /* 0x0c0fe40007ffe0ff */
[----:B------:R-:W-:Y:S02]  /*0720*/  @P1 IADD3 R12, P2, PT, R20, R21, RZ ;  /* 0x00000015140c1210 */ /* 0x000fe40007f5e0ff */
[----:B------:R-:W2:Y:S02]  /*0730*/  @P1 LDC.64 R2, c[0x0][0x380] ;  /* 0x0000e000ff021b82 */ /* 0x000ea40000000a00 */
[----:B------:R-:W-:-:S06]  /*0740*/  @P1 IADD3.X R14, PT, PT, RZ, RZ, RZ, P2, !PT ;  /* 0x000000ffff0e1210 */ /* 0x000fcc00017fe4ff */
[----:B------:R-:W3:Y:S01]  /*0750*/  LDC.64 R4, c[0x0][0x380] ;  /* 0x0000e000ff047b82 */ /* 0x000ee20000000a00 */
[----:B0-----:R-:W-:-:S04]  /*0760*/  @P1 IMAD.WIDE.U32 R10, R13, 0x4, R10 ;  /* 0x000000040d0a1825 */ /* 0x001fc800078e000a */
[C---:B------:R-:W-:Y:S01]  /*0770*/  @P1 IMAD R13, R21.reuse, R17, R0 ;  /* 0x00000011150d1224 */ /* 0x040fe200078e0200 */
[----:B------:R-:W-:Y:S01]  /*0780*/  @P1 IADD3 R21, PT, PT, R21, 0x2, RZ ;  /* 0x0000000215151810 */ /* 0x000fe20007ffe0ff */
[----:B------:R-:W4:Y:S01]  /*0790*/  @P1 LDG.E R11, desc[UR4][R10.64] ;  /* 0x000000040a0b1981 */ /* 0x000f22000c1e1900 */
[----:B------:R-:W0:Y:S01]  /*07a0*/  LDC.64 R6, c[0x0][0x388] ;  /* 0x0000e200ff067b82 */ /* 0x000e220000000a00 */
[----:B-1----:R-:W-:Y:S01]  /*07b0*/  @P1 IMAD.WIDE R8, R13, 0x4, R8 ;  /* 0x000000040d081825 */ /* 0x002fe200078e0208 */
[----:B------:R-:W-:Y:S02]  /*07c0*/  @!P0 IADD3 R15, PT, PT, R20, R21, RZ ;  /* 0x00000015140f8210 */ /* 0x000fe40007ffe0ff */
[----:B--2---:R-:W-:Y:S01]  /*07d0*/  @P1 LEA R2, P2, R12, R2, 0x2 ;  /* 0x000000020c021211 */ /* 0x004fe200078410ff */
[----:B------:R-:W-:-:S03]  /*07e0*/  @!P0 IMAD R21, R21, R17, R0 ;  /* 0x0000001115158224 */ /* 0x000fc600078e0200 */
[----:B------:R-:W-:Y:S01]  /*07f0*/  @P1 LEA.HI.X R3, R12, R3, R14, 0x2, P2 ;  /* 0x000000030c031211 */ /* 0x000fe200010f140e */
[----:B------:R-:W-:Y:S01]  /*0800*/  @P1 IMAD.WIDE R12, R17, 0x4, R8 ;  /* 0x00000004110c1825 */ /* 0x000fe200078e0208 */
[----:B------:R-:W4:Y:S03]  /*0810*/  @P1 LDG.E R14, desc[UR4][R8.64] ;  /* 0x00000004080e1981 */ /* 0x000f26000c1e1900 */
[----:B---3--:R-:W-:Y:S01]  /*0820*/  @!P0 IMAD.WIDE.U32 R4, R15, 0x4, R4 ;  /* 0x000000040f048825 */ /* 0x008fe200078e0004 */
[----:B------:R-:W2:Y:S04]  /*0830*/  @P1 LDG.E R2, desc[UR4][R2.64+0x4] ;  /* 0x0000040402021981 */ /* 0x000ea8000c1e1900 */
[----:B------:R-:W2:Y:S01]  /*0840*/  @P1 LDG.E R12, desc[UR4][R12.64] ;  /* 0x000000040c0c1981 */ /* 0x000ea2000c1e1900 */
[----:B0-----:R-:W-:-:S03]  /*0850*/  @!P0 IMAD.WIDE R6, R21, 0x4, R6 ;  /* 0x0000000415068825 */ /* 0x001fc600078e0206 */
[----:B------:R-:W3:Y:S04]  /*0860*/  @!P0 LDG.E R5, desc[UR4][R4.64] ;  /* 0x0000000404058981 */ /* 0x000ee8000c1e1900 */
[----:B------:R-:W3:Y:S01]  /*0870*/  @!P0 LDG.E R6, desc[UR4][R6.64] ;  /* 0x0000000406068981 */ /* 0x000ee2000c1e1900 */
[----:B----4-:R-:W-:-:S04]  /*0880*/  @P1 FFMA R11, R11, R14, R24 ;  /* 0x0000000e0b0b1223 */ /* 0x010fc80000000018 */
[----:B--2---:R-:W-:-:S04]  /*0890*/  @P1 FFMA R24, R2, R12, R11 ;  /* 0x0000000c02181223 */ /* 0x004fc8000000000b */
[----:B---3--:R-:W-:-:S07]  /*08a0*/  @!P0 FFMA R24, R5, R6, R24 ;  /* 0x0000000605188223 */ /* 0x008fce0000000018 */
.L_x_3:
[----:B------:R-:W0:Y:S01]  /*08b0*/  LDC.64 R2, c[0x0][0x390] ;  /* 0x0000e400ff027b82 */ /* 0x000e220000000a00 */
[----:B------:R-:W-:-:S04]  /*08c0*/  IMAD R17, R16, R17, R0 ;  /* 0x0000001110117224 */ /* 0x000fc800078e0200 */
[----:B0-----:R-:W-:-:S05]  /*08d0*/  IMAD.WIDE R2, R17, 0x4, R2 ;  /* 0x0000000411027825 */ /* 0x001fca00078e0202 */
[----:B------:R-:W-:Y:S01]  /*08e0*/  STG.E desc[UR4][R2.64], R24 ;  /* 0x0000001802007986 */ /* 0x000fe2000c101904 */
[----:B------:R-:W-:Y:S05]  /*08f0*/  EXIT ;  /* 0x000000000000794d */ /* 0x000fea0003800000 */
.L_x_7:
        /* <DEDUP_REMOVED lines=16> */
.L_x_9:


//--------------------- .nv.shared._Z13matMultPTiledPfS_S_iii --------------------------
	.section	.nv.shared._Z13matMultPTiledPfS_S_iii,"aw",@nobits
	.sectionflags	@""
	.align	4
.nv.shared._Z13matMultPTiledPfS_S_iii:
	.zero		9216


//--------------------- .nv.shared.reserved.0     --------------------------
	.section	.nv.shared.reserved.0,"aw",@nobits
	.weak		__nv_reservedSMEM_offset_0_alias
	.size		__nv_reservedSMEM_offset_0_alias, 0, 64
	.other		__nv_reservedSMEM_offset_0_alias,@"STO_CUDA_RESERVED_SHARED STV_DEFAULT"
__nv_reservedSMEM_offset_0_alias:
	.zero		0
	.zero		64


//--------------------- .nv.constant0._Z13matMultPTiledPfS_S_iii --------------------------
	.section	.nv.constant0._Z13matMultPTiledPfS_S_iii,"a",@progbits
	.sectionflags	@""
	.align	4
.nv.constant0._Z13matMultPTiledPfS_S_iii:
	.zero		932


//--------------------- .nv.constant0._Z8matMultPPfS_S_iii --------------------------
	.section	.nv.constant0._Z8matMultPPfS_S_iii,"a",@progbits
	.sectionflags	@""
	.align	4
.nv.constant0._Z8matMultPPfS_S_iii:
	.zero		932


//--------------------- SYMBOLS --------------------------

	.type		.nv.reservedSmem.offset0,@object
	.size		.nv.reservedSmem.offset0,0x4
	.type		.nv.reservedSmem.cap,@object
	.size		.nv.reservedSmem.cap,0x4
